	.target	sm_100a

	.elftype	@"ET_EXEC"


//--------------------- .note.nv.tkinfo           --------------------------
	.section	.note.nv.tkinfo,"",@"SHT_NOTE"
	.sectionflags	@"SHF_NOTE_NV_TKINFO"
	.tkinfo
        /*0018*/ 	.word	0x00000002
        /*0030*/ 	.string	""
        /*0030*/ 	.string	"ptxas"
        /*0030*/ 	.string	"Cuda compilation tools, release 13.0, V13.0.88"
        /*0030*/ 	.string	"Build cuda_13.0.r13.0/compiler.36424714_0"
        /*0030*/ 	.string	"-arch sm_100a -m 64 "



//--------------------- .note.nv.cuinfo           --------------------------
	.section	.note.nv.cuinfo,"",@"SHT_NOTE"
	.sectionflags	@"SHF_NOTE_NV_CUINFO"
        /*0018*/ 	.short	0x0002
        /*001a*/ 	.short	0x0064
        /*001c*/ 	.short	0x0082
	.zero		2


//--------------------- .nv.info                  --------------------------
	.section	.nv.info,"",@"SHT_CUDA_INFO"
	.align	4


	//----- nvinfo : EIATTR_REGCOUNT
	.align		4
        /*0000*/ 	.byte	0x04, 0x2f
        /*0002*/ 	.short	(.L_19 - .L_18)
	.align		4
.L_18:
        /*0004*/ 	.word	index@(_ZN7cutlass13device_kernelINS_4gemm6kernel13GemmUniversalIN4cute5tupleIJiiiiEEENS1_10collective13CollectiveMmaINS1_35MainloopSm100TmaUmmaWarpSpecializedILi6ELi2ELi4ENS5_IJNS4_1CILi1EEESB_SB_EEEEENS5_IJNSA_ILi128EEESE_NSA_ILi64EEEEEENS_10bfloat16_tENS5_IJlSB_lEEESH_SI_NS4_8TiledMMAINS4_8MMA_AtomIJNS4_20SM100_MMA_F16BF16_SSISH_SH_fLi128ELi128ELNS4_4UMMA5MajorE0ELSN_0ELNSM_7ScaleInE0ELSO_0EEEEEENS4_6LayoutISC_NS5_IJNSA_ILi0EEESS_SS_EEEEENS5_IJNS4_10UnderscoreESV_SV_EEEEENS4_13SM90_TMA_LOADENS4_14ComposedLayoutINS4_7SwizzleILi3ELi4ELi3EEENS4_18smem_ptr_flag_bitsILi16EEENSR_INS5_IJNSA_ILi8EEESF_EEENS5_IJSF_SB_EEEEEEEvNS4_8identityESY_S18_vS19_EENS_8epilogue10collective18CollectiveEpilogueINS1B_23Sm100TmaWarpSpecializedILi4ELi2ELi32ELb1ELb0EEEJSG_NS5_IJNSR_ISE_SB_EENSR_INSA_ILi32EEESB_EEEEESH_SI_SH_SI_NS1B_6fusion15FusionCallbacksIS1F_NS1K_17LinearCombinationISH_fSH_fLNS_15FloatRoundStyleE2EEESG_S1J_JEEENS4_5SM1004TMEM4LOAD26SM100_TMEM_LOAD_32dp32b32xESY_NSZ_INS10_ILi2ELi4ELi3EEES13_NSR_INS5_IJS14_S1H_EEENS5_IJS1H_SB_EEEEEEENS4_39AutoVectorizingCopyWithAssumedAlignmentILi128EEENS4_14SM90_TMA_STOREES1Y_S20_S20_EEEvvEEEEvNT_6ParamsE)
        /*0008*/ 	.word	0x0000006e


	//----- nvinfo : EIATTR_FRAME_SIZE
	.align		4
.L_19:
        /*000c*/ 	.byte	0x04, 0x11
        /*000e*/ 	.short	(.L_21 - .L_20)
	.align		4
.L_20:
        /*0010*/ 	.word	index@($__internal_2_$__cuda_sm10x_tcgen05_guardrail_trap_unallocated_columns_being_dealloced)
        /*0014*/ 	.word	0x00000000


	//----- nvinfo : EIATTR_FRAME_SIZE
	.align		4
.L_21:
        /*0018*/ 	.byte	0x04, 0x11
        /*001a*/ 	.short	(.L_23 - .L_22)
	.align		4
.L_22:
        /*001c*/ 	.word	index@($__internal_1_$__cuda_sm10x_tcgen05_guardrail_trap_phase_invalid_during_alloc)
        /*0020*/ 	.word	0x00000000


	//----- nvinfo : EIATTR_FRAME_SIZE
	.align		4
.L_23:
        /*0024*/ 	.byte	0x04, 0x11
        /*0026*/ 	.short	(.L_25 - .L_24)
	.align		4
.L_24:
        /*0028*/ 	.word	index@($__internal_0_$__cuda_sm10x_tcgen05_guardrail_trap_col_being_dealloced_not_returned_by_alloc)
        /*002c*/ 	.word	0x00000000


	//----- nvinfo : EIATTR_FRAME_SIZE
	.align		4
.L_25:
        /*0030*/ 	.byte	0x04, 0x11
        /*0032*/ 	.short	(.L_27 - .L_26)
	.align		4
.L_26:
        /*0034*/ 	.word	index@(_ZN7cutlass13device_kernelINS_4gemm6kernel13GemmUniversalIN4cute5tupleIJiiiiEEENS1_10collective13CollectiveMmaINS1_35MainloopSm100TmaUmmaWarpSpecializedILi6ELi2ELi4ENS5_IJNS4_1CILi1EEESB_SB_EEEEENS5_IJNSA_ILi128EEESE_NSA_ILi64EEEEEENS_10bfloat16_tENS5_IJlSB_lEEESH_SI_NS4_8TiledMMAINS4_8MMA_AtomIJNS4_20SM100_MMA_F16BF16_SSISH_SH_fLi128ELi128ELNS4_4UMMA5MajorE0ELSN_0ELNSM_7ScaleInE0ELSO_0EEEEEENS4_6LayoutISC_NS5_IJNSA_ILi0EEESS_SS_EEEEENS5_IJNS4_10UnderscoreESV_SV_EEEEENS4_13SM90_TMA_LOADENS4_14ComposedLayoutINS4_7SwizzleILi3ELi4ELi3EEENS4_18smem_ptr_flag_bitsILi16EEENSR_INS5_IJNSA_ILi8EEESF_EEENS5_IJSF_SB_EEEEEEEvNS4_8identityESY_S18_vS19_EENS_8epilogue10collective18CollectiveEpilogueINS1B_23Sm100TmaWarpSpecializedILi4ELi2ELi32ELb1ELb0EEEJSG_NS5_IJNSR_ISE_SB_EENSR_INSA_ILi32EEESB_EEEEESH_SI_SH_SI_NS1B_6fusion15FusionCallbacksIS1F_NS1K_17LinearCombinationISH_fSH_fLNS_15FloatRoundStyleE2EEESG_S1J_JEEENS4_5SM1004TMEM4LOAD26SM100_TMEM_LOAD_32dp32b32xESY_NSZ_INS10_ILi2ELi4ELi3EEES13_NSR_INS5_IJS14_S1H_EEENS5_IJS1H_SB_EEEEEEENS4_39AutoVectorizingCopyWithAssumedAlignmentILi128EEENS4_14SM90_TMA_STOREES1Y_S20_S20_EEEvvEEEEvNT_6ParamsE)
        /*0038*/ 	.word	0x00000000


	//----- nvinfo : EIATTR_MIN_STACK_SIZE
	.align		4
.L_27:
        /*003c*/ 	.byte	0x04, 0x12
        /*003e*/ 	.short	(.L_29 - .L_28)
	.align		4
.L_28:
        /*0040*/ 	.word	index@(_ZN7cutlass13device_kernelINS_4gemm6kernel13GemmUniversalIN4cute5tupleIJiiiiEEENS1_10collective13CollectiveMmaINS1_35MainloopSm100TmaUmmaWarpSpecializedILi6ELi2ELi4ENS5_IJNS4_1CILi1EEESB_SB_EEEEENS5_IJNSA_ILi128EEESE_NSA_ILi64EEEEEENS_10bfloat16_tENS5_IJlSB_lEEESH_SI_NS4_8TiledMMAINS4_8MMA_AtomIJNS4_20SM100_MMA_F16BF16_SSISH_SH_fLi128ELi128ELNS4_4UMMA5MajorE0ELSN_0ELNSM_7ScaleInE0ELSO_0EEEEEENS4_6LayoutISC_NS5_IJNSA_ILi0EEESS_SS_EEEEENS5_IJNS4_10UnderscoreESV_SV_EEEEENS4_13SM90_TMA_LOADENS4_14ComposedLayoutINS4_7SwizzleILi3ELi4ELi3EEENS4_18smem_ptr_flag_bitsILi16EEENSR_INS5_IJNSA_ILi8EEESF_EEENS5_IJSF_SB_EEEEEEEvNS4_8identityESY_S18_vS19_EENS_8epilogue10collective18CollectiveEpilogueINS1B_23Sm100TmaWarpSpecializedILi4ELi2ELi32ELb1ELb0EEEJSG_NS5_IJNSR_ISE_SB_EENSR_INSA_ILi32EEESB_EEEEESH_SI_SH_SI_NS1B_6fusion15FusionCallbacksIS1F_NS1K_17LinearCombinationISH_fSH_fLNS_15FloatRoundStyleE2EEESG_S1J_JEEENS4_5SM1004TMEM4LOAD26SM100_TMEM_LOAD_32dp32b32xESY_NSZ_INS10_ILi2ELi4ELi3EEES13_NSR_INS5_IJS14_S1H_EEENS5_IJS1H_SB_EEEEEEENS4_39AutoVectorizingCopyWithAssumedAlignmentILi128EEENS4_14SM90_TMA_STOREES1Y_S20_S20_EEEvvEEEEvNT_6ParamsE)
        /*0044*/ 	.word	0x00000000
.L_29:


//--------------------- .nv.compat                --------------------------
	.section	.nv.compat,"",@"SHT_CUDA_COMPAT_INFO"
	.align	4
        /*0000*/ 	.byte	0x02, 0x09, 0x01, 0x00, 0x02, 0x02, 0x02, 0x00, 0x02, 0x05, 0x05, 0x00, 0x03, 0x07, 0x01, 0x01
        /*0010*/ 	.byte	0x02, 0x03, 0x01, 0x00, 0x02, 0x06, 0x01, 0x00, 0x04, 0x0b, 0x08, 0x00, 0x09, 0x00, 0x00, 0x00
        /*0020*/ 	.byte	0x00, 0x00, 0x00, 0x00


//--------------------- .nv.info._ZN7cutlass13device_kernelINS_4gemm6kernel13GemmUniversalIN4cute5tupleIJiiiiEEENS1_10collective13CollectiveMmaINS1_35MainloopSm100TmaUmmaWarpSpecializedILi6ELi2ELi4ENS5_IJNS4_1CILi1EEESB_SB_EEEEENS5_IJNSA_ILi128EEESE_NSA_ILi64EEEEEENS_10bfloat16_tENS5_IJlSB_lEEESH_SI_NS4_8TiledMMAINS4_8MMA_AtomIJNS4_20SM100_MMA_F16BF16_SSISH_SH_fLi128ELi128ELNS4_4UMMA5MajorE0ELSN_0ELNSM_7ScaleInE0ELSO_0EEEEEENS4_6LayoutISC_NS5_IJNSA_ILi0EEESS_SS_EEEEENS5_IJNS4_10UnderscoreESV_SV_EEEEENS4_13SM90_TMA_LOADENS4_14ComposedLayoutINS4_7SwizzleILi3ELi4ELi3EEENS4_18smem_ptr_flag_bitsILi16EEENSR_INS5_IJNSA_ILi8EEESF_EEENS5_IJSF_SB_EEEEEEEvNS4_8identityESY_S18_vS19_EENS_8epilogue10collective18CollectiveEpilogueINS1B_23Sm100TmaWarpSpecializedILi4ELi2ELi32ELb1ELb0EEEJSG_NS5_IJNSR_ISE_SB_EENSR_INSA_ILi32EEESB_EEEEESH_SI_SH_SI_NS1B_6fusion15FusionCallbacksIS1F_NS1K_17LinearCombinationISH_fSH_fLNS_15FloatRoundStyleE2EEESG_S1J_JEEENS4_5SM1004TMEM4LOAD26SM100_TMEM_LOAD_32dp32b32xESY_NSZ_INS10_ILi2ELi4ELi3EEES13_NSR_INS5_IJS14_S1H_EEENS5_IJS1H_SB_EEEEEEENS4_39AutoVectorizingCopyWithAssumedAlignmentILi128EEENS4_14SM90_TMA_STOREES1Y_S20_S20_EEEvvEEEEvNT_6ParamsE --------------------------
	.section	.nv.info._ZN7cutlass13device_kernelINS_4gemm6kernel13GemmUniversalIN4cute5tupleIJiiiiEEENS1_10collective13CollectiveMmaINS1_35MainloopSm100TmaUmmaWarpSpecializedILi6ELi2ELi4ENS5_IJNS4_1CILi1EEESB_SB_EEEEENS5_IJNSA_ILi128EEESE_NSA_ILi64EEEEEENS_10bfloat16_tENS5_IJlSB_lEEESH_SI_NS4_8TiledMMAINS4_8MMA_AtomIJNS4_20SM100_MMA_F16BF16_SSISH_SH_fLi128ELi128ELNS4_4UMMA5MajorE0ELSN_0ELNSM_7ScaleInE0ELSO_0EEEEEENS4_6LayoutISC_NS5_IJNSA_ILi0EEESS_SS_EEEEENS5_IJNS4_10UnderscoreESV_SV_EEEEENS4_13SM90_TMA_LOADENS4_14ComposedLayoutINS4_7SwizzleILi3ELi4ELi3EEENS4_18smem_ptr_flag_bitsILi16EEENSR_INS5_IJNSA_ILi8EEESF_EEENS5_IJSF_SB_EEEEEEEvNS4_8identityESY_S18_vS19_EENS_8epilogue10collective18CollectiveEpilogueINS1B_23Sm100TmaWarpSpecializedILi4ELi2ELi32ELb1ELb0EEEJSG_NS5_IJNSR_ISE_SB_EENSR_INSA_ILi32EEESB_EEEEESH_SI_SH_SI_NS1B_6fusion15FusionCallbacksIS1F_NS1K_17LinearCombinationISH_fSH_fLNS_15FloatRoundStyleE2EEESG_S1J_JEEENS4_5SM1004TMEM4LOAD26SM100_TMEM_LOAD_32dp32b32xESY_NSZ_INS10_ILi2ELi4ELi3EEES13_NSR_INS5_IJS14_S1H_EEENS5_IJS1H_SB_EEEEEEENS4_39AutoVectorizingCopyWithAssumedAlignmentILi128EEENS4_14SM90_TMA_STOREES1Y_S20_S20_EEEvvEEEEvNT_6ParamsE,"",@"SHT_CUDA_INFO"
	.sectionflags	@""
	.align	4


	//----- nvinfo : EIATTR_CUDA_API_VERSION
	.align		4
        /*0000*/ 	.byte	0x04, 0x37
        /*0002*/ 	.short	(.L_31 - .L_30)
.L_30:
        /*0004*/ 	.word	0x00000082


	//----- nvinfo : EIATTR_KPARAM_INFO
	.align		4
.L_31:
        /*0008*/ 	.byte	0x04, 0x17
        /*000a*/ 	.short	(.L_33 - .L_32)
.L_32:
        /*000c*/ 	.word	0x00000000
        /*0010*/ 	.short	0x0000
        /*0012*/ 	.short	0x0000
        /*0014*/ 	.byte	0x00, 0xf0, 0x01, 0x20


	//----- nvinfo : EIATTR_AT_ENTRY_FRAGMENTS
	.align		4
.L_33:
        /*0018*/ 	.byte	0x04, 0x4f
        /*001a*/ 	.short	(.L_35 - .L_34)


	//   ....[0]....
.L_34:
        /*001c*/ 	.word	0x00000006


	//----- nvinfo : EIATTR_RESERVED_SMEM_USED
	.align		4
.L_35:
        /*0020*/ 	.byte	0x01, 0x41
	.zero		2


	//----- nvinfo : EIATTR_SPARSE_MMA_MASK
	.align		4
        /*0024*/ 	.byte	0x03, 0x50
        /*0026*/ 	.short	0x0000


	//----- nvinfo : EIATTR_TCGEN05_1CTA_USED
	.align		4
        /*0028*/ 	.byte	0x01, 0x51
	.zero		2


	//----- nvinfo : EIATTR_MAXREG_COUNT
	.align		4
        /*002c*/ 	.byte	0x03, 0x1b
        /*002e*/ 	.short	0x00ff


	//----- nvinfo : EIATTR_NUM_BARRIERS
	.align		4
        /*0030*/ 	.byte	0x02, 0x4c
        /*0032*/ 	.byte	0x07
	.zero		1


	//----- nvinfo : EIATTR_EXTERNS
	.align		4
        /*0034*/ 	.byte	0x04, 0x0f
        /*0036*/ 	.short	(.L_37 - .L_36)


	//   ....[0]....
	.align		4
.L_36:
        /*0038*/ 	.word	index@(__assertfail)


	//----- nvinfo : EIATTR_MERCURY_ISA_VERSION
	.align		4
.L_37:
        /*003c*/ 	.byte	0x03, 0x5f
        /*003e*/ 	.short	0x0101


	//----- nvinfo : EIATTR_INT_WARP_WIDE_INSTR_OFFSETS
	.align		4
        /*0040*/ 	.byte	0x04, 0x31
        /*0042*/ 	.short	(.L_39 - .L_38)


	//   ....[0]....
.L_38:
        /*0044*/ 	.word	0x00001e00


	//   ....[1]....
        /*0048*/ 	.word	0x00003960


	//   ....[2]....
        /*004c*/ 	.word	0x00003990


	//   ....[3]....
        /*0050*/ 	.word	0x000039e0


	//   ....[4]....
        /*0054*/ 	.word	0x00004300


	//   ....[5]....
        /*0058*/ 	.word	0x00004360


	//   ....[6]....
        /*005c*/ 	.word	0x00004440


	//   ....[7]....
        /*0060*/ 	.word	0x000044b0


	//   ....[8]....
        /*0064*/ 	.word	0x000045c0


	//   ....[9]....
        /*0068*/ 	.word	0x00004650


	//   ....[10]....
        /*006c*/ 	.word	0x00004820


	//   ....[11]....
        /*0070*/ 	.word	0x00004980


	//----- nvinfo : EIATTR_COOP_GROUP_MASK_REGIDS
	.align		4
.L_39:
        /*0074*/ 	.byte	0x04, 0x29
        /*0076*/ 	.short	(.L_41 - .L_40)


	//   ....[0]....
.L_40:
        /*0078*/ 	.word	0xffffffff


	//   ....[1]....
        /*007c*/ 	.word	0xffffffff


	//   ....[2]....
        /*0080*/ 	.word	0xffffffff


	//   ....[3]....
        /*0084*/ 	.word	0xffffffff


	//   ....[4]....
        /*0088*/ 	.word	0xffffffff


	//   ....[5]....
        /*008c*/ 	.word	0xffffffff


	//   ....[6]....
        /*0090*/ 	.word	0xffffffff


	//   ....[7]....
        /*0094*/ 	.word	0xffffffff


	//   ....[8]....
        /*0098*/ 	.word	0xffffffff


	//   ....[9]....
        /*009c*/ 	.word	0xffffffff


	//   ....[10]....
        /*00a0*/ 	.word	0xffffffff


	//   ....[11]....
        /*00a4*/ 	.word	0xffffffff


	//   ....[12]....
        /*00a8*/ 	.word	0xffffffff


	//----- nvinfo : EIATTR_COOP_GROUP_INSTR_OFFSETS
	.align		4
.L_41:
        /*00ac*/ 	.byte	0x04, 0x28
        /*00ae*/ 	.short	(.L_43 - .L_42)


	//   ....[0]....
.L_42:
        /*00b0*/ 	.word	0x00000090


	//   ....[1]....
        /*00b4*/ 	.word	0x000004d0


	//   ....[2]....
        /*00b8*/ 	.word	0x00000680


	//   ....[3]....
        /*00bc*/ 	.word	0x00000820


	//   ....[4]....
        /*00c0*/ 	.word	0x00000920


	//   ....[5]....
        /*00c4*/ 	.word	0x00000a90


	//   ....[6]....
        /*00c8*/ 	.word	0x00000c30


	//   ....[7]....
        /*00cc*/ 	.word	0x00001ce0


	//   ....[8]....
        /*00d0*/ 	.word	0x00002be0


	//   ....[9]....
        /*00d4*/ 	.word	0x00002df0


	//   ....[10]....
        /*00d8*/ 	.word	0x00002e20


	//   ....[11]....
        /*00dc*/ 	.word	0x00003850


	//   ....[12]....
        /*00e0*/ 	.word	0x00003a80


	//----- nvinfo : EIATTR_VRC_CTA_INIT_COUNT
	.align		4
.L_43:
        /*00e4*/ 	.byte	0x02, 0x4a
        /*00e6*/ 	.byte	0x80
	.zero		1


	//----- nvinfo : EIATTR_SYSCALL_OFFSETS
	.align		4
        /*00e8*/ 	.byte	0x04, 0x46
        /*00ea*/ 	.short	(.L_45 - .L_44)


	//   ....[0]....
.L_44:
        /*00ec*/ 	.word	0x00005400


	//   ....[1]....
        /*00f0*/ 	.word	0x000054f0


	//   ....[2]....
        /*00f4*/ 	.word	0x00005c60


	//   ....[3]....
        /*00f8*/ 	.word	0x000068e0


	//   ....[4]....
        /*00fc*/ 	.word	0x00007530


	//   ....[5]....
        /*0100*/ 	.word	0x00008180


	//----- nvinfo : EIATTR_MBARRIER_INSTR_OFFSETS
	.align		4
.L_45:
        /*0104*/ 	.byte	0x04, 0x39
        /*0106*/ 	.short	(.L_47 - .L_46)


	//   ....[0]....
.L_46:
        /*0108*/ 	.word	0x000005b0
        /*010c*/ 	.word	0x000000ff
        /*0110*/ 	.word	0x00000000
        /*0114*/ 	.short	0x0100
        /*0116*/ 	.byte	0x05
	.zero		1


	//   ....[1]....
        /*0118*/ 	.word	0x000005c0
        /*011c*/ 	.word	0x000000ff
        /*0120*/ 	.word	0x00000030
        /*0124*/ 	.short	0x0100
        /*0126*/ 	.byte	0x05
	.zero		1


	//   ....[2]....
        /*0128*/ 	.word	0x000005d0
        /*012c*/ 	.word	0x000000ff
        /*0130*/ 	.word	0x00000008
        /*0134*/ 	.short	0x0100
        /*0136*/ 	.byte	0x05
	.zero		1


	//   ....[3]....
        /*0138*/ 	.word	0x000005e0
        /*013c*/ 	.word	0x000000ff
        /*0140*/ 	.word	0x00000038
        /*0144*/ 	.short	0x0100
        /*0146*/ 	.byte	0x05
	.zero		1


	//   ....[4]....
        /*0148*/ 	.word	0x000005f0
        /*014c*/ 	.word	0x000000ff
        /*0150*/ 	.word	0x00000010
        /*0154*/ 	.short	0x0100
        /*0156*/ 	.byte	0x05
	.zero		1


	//   ....[5]....
        /*0158*/ 	.word	0x00000600
        /*015c*/ 	.word	0x000000ff
        /*0160*/ 	.word	0x00000040
        /*0164*/ 	.short	0x0100
        /*0166*/ 	.byte	0x05
	.zero		1


	//   ....[6]....
        /*0168*/ 	.word	0x00000610
        /*016c*/ 	.word	0x000000ff
        /*0170*/ 	.word	0x00000018
        /*0174*/ 	.short	0x0100
        /*0176*/ 	.byte	0x05
	.zero		1


	//   ....[7]....
        /*0178*/ 	.word	0x00000620
        /*017c*/ 	.word	0x000000ff
        /*0180*/ 	.word	0x00000048
        /*0184*/ 	.short	0x0100
        /*0186*/ 	.byte	0x05
	.zero		1


	//   ....[8]....
        /*0188*/ 	.word	0x00000630
        /*018c*/ 	.word	0x000000ff
        /*0190*/ 	.word	0x00000020
        /*0194*/ 	.short	0x0100
        /*0196*/ 	.byte	0x05
	.zero		1


	//   ....[9]....
        /*0198*/ 	.word	0x00000640
        /*019c*/ 	.word	0x000000ff
        /*01a0*/ 	.word	0x00000050
        /*01a4*/ 	.short	0x0100
        /*01a6*/ 	.byte	0x05
	.zero		1


	//   ....[10]....
        /*01a8*/ 	.word	0x00000650
        /*01ac*/ 	.word	0x000000ff
        /*01b0*/ 	.word	0x00000028
        /*01b4*/ 	.short	0x0100
        /*01b6*/ 	.byte	0x05
	.zero		1


	//   ....[11]....
        /*01b8*/ 	.word	0x00000660
        /*01bc*/ 	.word	0x000000ff
        /*01c0*/ 	.word	0x00000058
        /*01c4*/ 	.short	0x0100
        /*01c6*/ 	.byte	0x05
	.zero		1


	//   ....[12]....
        /*01c8*/ 	.word	0x00000790
        /*01cc*/ 	.word	0x000000ff
        /*01d0*/ 	.word	0x00000060
        /*01d4*/ 	.short	0x0100
        /*01d6*/ 	.byte	0x07
	.zero		1


	//   ....[13]....
        /*01d8*/ 	.word	0x000007a0
        /*01dc*/ 	.word	0x000000ff
        /*01e0*/ 	.word	0x00000080
        /*01e4*/ 	.short	0x0100
        /*01e6*/ 	.byte	0x07
	.zero		1


	//   ....[14]....
        /*01e8*/ 	.word	0x000007b0
        /*01ec*/ 	.word	0x000000ff
        /*01f0*/ 	.word	0x00000068
        /*01f4*/ 	.short	0x0100
        /*01f6*/ 	.byte	0x07
	.zero		1


	//   ....[15]....
        /*01f8*/ 	.word	0x000007c0
        /*01fc*/ 	.word	0x000000ff
        /*0200*/ 	.word	0x00000088
        /*0204*/ 	.short	0x0100
        /*0206*/ 	.byte	0x07
	.zero		1


	//   ....[16]....
        /*0208*/ 	.word	0x000007d0
        /*020c*/ 	.word	0x000000ff
        /*0210*/ 	.word	0x00000070
        /*0214*/ 	.short	0x0100
        /*0216*/ 	.byte	0x07
	.zero		1


	//   ....[17]....
        /*0218*/ 	.word	0x000007e0
        /*021c*/ 	.word	0x000000ff
        /*0220*/ 	.word	0x00000090
        /*0224*/ 	.short	0x0100
        /*0226*/ 	.byte	0x07
	.zero		1


	//   ....[18]....
        /*0228*/ 	.word	0x000007f0
        /*022c*/ 	.word	0x000000ff
        /*0230*/ 	.word	0x00000078
        /*0234*/ 	.short	0x0100
        /*0236*/ 	.byte	0x07
	.zero		1


	//   ....[19]....
        /*0238*/ 	.word	0x00000800
        /*023c*/ 	.word	0x000000ff
        /*0240*/ 	.word	0x00000098
        /*0244*/ 	.short	0x0100
        /*0246*/ 	.byte	0x07
	.zero		1


	//   ....[20]....
        /*0248*/ 	.word	0x000008f0
        /*024c*/ 	.word	0x000000ff
        /*0250*/ 	.word	0x000000a0
        /*0254*/ 	.short	0x0100
        /*0256*/ 	.byte	0x05
	.zero		1


	//   ....[21]....
        /*0258*/ 	.word	0x00000900
        /*025c*/ 	.word	0x000000ff
        /*0260*/ 	.word	0x000000a8
        /*0264*/ 	.short	0x0100
        /*0266*/ 	.byte	0x05
	.zero		1


	//   ....[22]....
        /*0268*/ 	.word	0x00000a40
        /*026c*/ 	.word	0x000000ff
        /*0270*/ 	.word	0x000000b0
        /*0274*/ 	.short	0x0100
        /*0276*/ 	.byte	0x05
	.zero		1


	//   ....[23]....
        /*0278*/ 	.word	0x00000a50
        /*027c*/ 	.word	0x000000ff
        /*0280*/ 	.word	0x000000c0
        /*0284*/ 	.short	0x0100
        /*0286*/ 	.byte	0x05
	.zero		1


	//   ....[24]....
        /*0288*/ 	.word	0x00000a60
        /*028c*/ 	.word	0x000000ff
        /*0290*/ 	.word	0x000000b8
        /*0294*/ 	.short	0x0100
        /*0296*/ 	.byte	0x05
	.zero		1


	//   ....[25]....
        /*0298*/ 	.word	0x00000a70
        /*029c*/ 	.word	0x000000ff
        /*02a0*/ 	.word	0x000000c8
        /*02a4*/ 	.short	0x0100
        /*02a6*/ 	.byte	0x05
	.zero		1


	//   ....[26]....
        /*02a8*/ 	.word	0x00000ba0
        /*02ac*/ 	.word	0x000000ff
        /*02b0*/ 	.word	0x000000d0
        /*02b4*/ 	.short	0x0100
        /*02b6*/ 	.byte	0x07
	.zero		1


	//   ....[27]....
        /*02b8*/ 	.word	0x00000bb0
        /*02bc*/ 	.word	0x000000ff
        /*02c0*/ 	.word	0x000000f0
        /*02c4*/ 	.short	0x0100
        /*02c6*/ 	.byte	0x07
	.zero		1


	//   ....[28]....
        /*02c8*/ 	.word	0x00000bc0
        /*02cc*/ 	.word	0x000000ff
        /*02d0*/ 	.word	0x000000d8
        /*02d4*/ 	.short	0x0100
        /*02d6*/ 	.byte	0x07
	.zero		1


	//   ....[29]....
        /*02d8*/ 	.word	0x00000bd0
        /*02dc*/ 	.word	0x000000ff
        /*02e0*/ 	.word	0x000000f8
        /*02e4*/ 	.short	0x0100
        /*02e6*/ 	.byte	0x07
	.zero		1


	//   ....[30]....
        /*02e8*/ 	.word	0x00000be0
        /*02ec*/ 	.word	0x000000ff
        /*02f0*/ 	.word	0x000000e0
        /*02f4*/ 	.short	0x0100
        /*02f6*/ 	.byte	0x07
	.zero		1


	//   ....[31]....
        /*02f8*/ 	.word	0x00000bf0
        /*02fc*/ 	.word	0x000000ff
        /*0300*/ 	.word	0x00000100
        /*0304*/ 	.short	0x0100
        /*0306*/ 	.byte	0x07
	.zero		1


	//   ....[32]....
        /*0308*/ 	.word	0x00000c00
        /*030c*/ 	.word	0x000000ff
        /*0310*/ 	.word	0x000000e8
        /*0314*/ 	.short	0x0100
        /*0316*/ 	.byte	0x07
	.zero		1


	//   ....[33]....
        /*0318*/ 	.word	0x00000c10
        /*031c*/ 	.word	0x000000ff
        /*0320*/ 	.word	0x00000108
        /*0324*/ 	.short	0x0100
        /*0326*/ 	.byte	0x07
	.zero		1


	//   ....[34]....
        /*0328*/ 	.word	0x00000d00
        /*032c*/ 	.word	0x000000ff
        /*0330*/ 	.word	0x00000110
        /*0334*/ 	.short	0x0100
        /*0336*/ 	.byte	0x05
	.zero		1


	//   ....[35]....
        /*0338*/ 	.word	0x00000d10
        /*033c*/ 	.word	0x000000ff
        /*0340*/ 	.word	0x00000120
        /*0344*/ 	.short	0x0100
        /*0346*/ 	.byte	0x05
	.zero		1


	//   ....[36]....
        /*0348*/ 	.word	0x00000d20
        /*034c*/ 	.word	0x000000ff
        /*0350*/ 	.word	0x00000118
        /*0354*/ 	.short	0x0100
        /*0356*/ 	.byte	0x05
	.zero		1


	//   ....[37]....
        /*0358*/ 	.word	0x00000d30
        /*035c*/ 	.word	0x000000ff
        /*0360*/ 	.word	0x00000128
        /*0364*/ 	.short	0x0100
        /*0366*/ 	.byte	0x05
	.zero		1


	//   ....[38]....
        /*0368*/ 	.word	0x00001600
        /*036c*/ 	.word	0x00000002
        /*0370*/ 	.word	0x00000120
        /*0374*/ 	.short	0x010a
        /*0376*/ 	.byte	0xff
	.zero		1


	//   ....[39]....
        /*0378*/ 	.word	0x00001630
        /*037c*/ 	.word	0x00000002
        /*0380*/ 	.word	0x00000110
        /*0384*/ 	.short	0x0101
        /*0386*/ 	.byte	0xff
	.zero		1


	//   ....[40]....
        /*0388*/ 	.word	0x00001700
        /*038c*/ 	.word	0x000000ff
        /*0390*/ 	.word	0x00000030
        /*0394*/ 	.short	0x010a
        /*0396*/ 	.byte	0x08
	.zero		1


	//   ....[41]....
        /*0398*/ 	.word	0x000017a0
        /*039c*/ 	.word	0x000000ff
        /*03a0*/ 	.word	0x00000030
        /*03a4*/ 	.short	0x010a
        /*03a6*/ 	.byte	0x21
	.zero		1


	//   ....[42]....
        /*03a8*/ 	.word	0x00001900
        /*03ac*/ 	.word	0x000000ff
        /*03b0*/ 	.word	0x00000030
        /*03b4*/ 	.short	0x010a
        /*03b6*/ 	.byte	0x08
	.zero		1


	//   ....[43]....
        /*03b8*/ 	.word	0x000019f0
        /*03bc*/ 	.word	0x000000ff
        /*03c0*/ 	.word	0x000000a8
        /*03c4*/ 	.short	0x0101
        /*03c6*/ 	.byte	0x04
	.zero		1


	//   ....[44]....
        /*03c8*/ 	.word	0x00001a10
        /*03cc*/ 	.word	0x000000ff
        /*03d0*/ 	.word	0x00000030
        /*03d4*/ 	.short	0x010a
        /*03d6*/ 	.byte	0x08
	.zero		1


	//   ....[45]....
        /*03d8*/ 	.word	0x00001a90
        /*03dc*/ 	.word	0x000000ff
        /*03e0*/ 	.word	0x00000030
        /*03e4*/ 	.short	0x010a
        /*03e6*/ 	.byte	0x11
	.zero		1


	//   ....[46]....
        /*03e8*/ 	.word	0x00001bf0
        /*03ec*/ 	.word	0x000000ff
        /*03f0*/ 	.word	0x00000030
        /*03f4*/ 	.short	0x010a
        /*03f6*/ 	.byte	0x08
	.zero		1


	//   ....[47]....
        /*03f8*/ 	.word	0x00001d10
        /*03fc*/ 	.word	0x00000002
        /*0400*/ 	.word	0x000000b0
        /*0404*/ 	.short	0x010a
        /*0406*/ 	.byte	0xff
	.zero		1


	//   ....[48]....
        /*0408*/ 	.word	0x00001dd0
        /*040c*/ 	.word	0x00000002
        /*0410*/ 	.word	0x00000000
        /*0414*/ 	.short	0x0101
        /*0416*/ 	.byte	0xff
	.zero		1


	//   ....[49]....
        /*0418*/ 	.word	0x00002330
        /*041c*/ 	.word	0x000000ff
        /*0420*/ 	.word	0x00000000
        /*0424*/ 	.short	0x010a
        /*0426*/ 	.byte	0x05
	.zero		1


	//   ....[50]....
        /*0428*/ 	.word	0x000023c0
        /*042c*/ 	.word	0x000000ff
        /*0430*/ 	.word	0x00000000
        /*0434*/ 	.short	0x010a
        /*0436*/ 	.byte	0x05
	.zero		1


	//   ....[51]....
        /*0438*/ 	.word	0x00002450
        /*043c*/ 	.word	0x000000ff
        /*0440*/ 	.word	0x00000000
        /*0444*/ 	.short	0x010a
        /*0446*/ 	.byte	0x05
	.zero		1


	//   ....[52]....
        /*0448*/ 	.word	0x000024e0
        /*044c*/ 	.word	0x000000ff
        /*0450*/ 	.word	0x00000000
        /*0454*/ 	.short	0x010a
        /*0456*/ 	.byte	0x05
	.zero		1


	//   ....[53]....
        /*0458*/ 	.word	0x00002570
        /*045c*/ 	.word	0x000000ff
        /*0460*/ 	.word	0x00000000
        /*0464*/ 	.short	0x010a
        /*0466*/ 	.byte	0x05
	.zero		1


	//   ....[54]....
        /*0468*/ 	.word	0x00002610
        /*046c*/ 	.word	0x00000000
        /*0470*/ 	.word	0x00000000
        /*0474*/ 	.short	0x010a
        /*0476*/ 	.byte	0xff
	.zero		1


	//   ....[55]....
        /*0478*/ 	.word	0x00002730
        /*047c*/ 	.word	0x00000000
        /*0480*/ 	.word	0x00000110
        /*0484*/ 	.short	0x010a
        /*0486*/ 	.byte	0xff
	.zero		1


	//   ....[56]....
        /*0488*/ 	.word	0x000027a0
        /*048c*/ 	.word	0x00000000
        /*0490*/ 	.word	0x00000000
        /*0494*/ 	.short	0x0101
        /*0496*/ 	.byte	0xff
	.zero		1


	//   ....[57]....
        /*0498*/ 	.word	0x000027c0
        /*049c*/ 	.word	0x000000ff
        /*04a0*/ 	.word	0x000000c0
        /*04a4*/ 	.short	0x010a
        /*04a6*/ 	.byte	0x05
	.zero		1


	//   ....[58]....
        /*04a8*/ 	.word	0x000028e0
        /*04ac*/ 	.word	0x00000000
        /*04b0*/ 	.word	0x000000b0
        /*04b4*/ 	.short	0x010a
        /*04b6*/ 	.byte	0xff
	.zero		1


	//   ....[59]....
        /*04b8*/ 	.word	0x000029e0
        /*04bc*/ 	.word	0x00000000
        /*04c0*/ 	.word	0x00000000
        /*04c4*/ 	.short	0x0101
        /*04c6*/ 	.byte	0xff
	.zero		1


	//   ....[60]....
        /*04c8*/ 	.word	0x00002a70
        /*04cc*/ 	.word	0x000000ff
        /*04d0*/ 	.word	0x000000c0
        /*04d4*/ 	.short	0x0106
        /*04d6*/ 	.byte	0x05
	.zero		1


	//   ....[61]....
        /*04d8*/ 	.word	0x00002a90
        /*04dc*/ 	.word	0x000000ff
        /*04e0*/ 	.word	0x000000c0
        /*04e4*/ 	.short	0x010a
        /*04e6*/ 	.byte	0x05
	.zero		1


	//   ....[62]....
        /*04e8*/ 	.word	0x00002b20
        /*04ec*/ 	.word	0x000000ff
        /*04f0*/ 	.word	0x000000c0
        /*04f4*/ 	.short	0x0106
        /*04f6*/ 	.byte	0x04
	.zero		1


	//   ....[63]....
        /*04f8*/ 	.word	0x00002b60
        /*04fc*/ 	.word	0x00000000
        /*0500*/ 	.word	0x000000c0
        /*0504*/ 	.short	0x010a
        /*0506*/ 	.byte	0xff
	.zero		1


	//   ....[64]....
        /*0508*/ 	.word	0x000030a0
        /*050c*/ 	.word	0x00000000
        /*0510*/ 	.word	0x000000b0
        /*0514*/ 	.short	0x010a
        /*0516*/ 	.byte	0xff
	.zero		1


	//   ....[65]....
        /*0518*/ 	.word	0x000031b0
        /*051c*/ 	.word	0x00000003
        /*0520*/ 	.word	0x00000000
        /*0524*/ 	.short	0x0101
        /*0526*/ 	.byte	0xff
	.zero		1


	//   ....[66]....
        /*0528*/ 	.word	0x000031c0
        /*052c*/ 	.word	0x000000ff
        /*0530*/ 	.word	0x00000000
        /*0534*/ 	.short	0x010a
        /*0536*/ 	.byte	0x06
	.zero		1


	//   ....[67]....
        /*0538*/ 	.word	0x000031e0
        /*053c*/ 	.word	0x000000ff
        /*0540*/ 	.word	0x000000f0
        /*0544*/ 	.short	0x010a
        /*0546*/ 	.byte	0x07
	.zero		1


	//   ....[68]....
        /*0548*/ 	.word	0x000032b0
        /*054c*/ 	.word	0x000000ff
        /*0550*/ 	.word	0x00000000
        /*0554*/ 	.short	0x010a
        /*0556*/ 	.byte	0x06
	.zero		1


	//   ....[69]....
        /*0558*/ 	.word	0x000033e0
        /*055c*/ 	.word	0x000000ff
        /*0560*/ 	.word	0x00000000
        /*0564*/ 	.short	0x010a
        /*0566*/ 	.byte	0x1a
	.zero		1


	//   ....[70]....
        /*0568*/ 	.word	0x00003680
        /*056c*/ 	.word	0x000000ff
        /*0570*/ 	.word	0x00000000
        /*0574*/ 	.short	0x010a
        /*0576*/ 	.byte	0x06
	.zero		1


	//   ....[71]....
        /*0578*/ 	.word	0x00003710
        /*057c*/ 	.word	0x000000ff
        /*0580*/ 	.word	0x00000000
        /*0584*/ 	.short	0x010a
        /*0586*/ 	.byte	0x06
	.zero		1


	//   ....[72]....
        /*0588*/ 	.word	0x000037a0
        /*058c*/ 	.word	0x000000ff
        /*0590*/ 	.word	0x00000000
        /*0594*/ 	.short	0x010a
        /*0596*/ 	.byte	0x06
	.zero		1


	//   ....[73]....
        /*0598*/ 	.word	0x00003830
        /*059c*/ 	.word	0x000000ff
        /*05a0*/ 	.word	0x00000000
        /*05a4*/ 	.short	0x010a
        /*05a6*/ 	.byte	0x07
	.zero		1


	//   ....[74]....
        /*05a8*/ 	.word	0x00003cb0
        /*05ac*/ 	.word	0x00000000
        /*05b0*/ 	.word	0x000000b0
        /*05b4*/ 	.short	0x010a
        /*05b6*/ 	.byte	0xff
	.zero		1


	//   ....[75]....
        /*05b8*/ 	.word	0x00003d70
        /*05bc*/ 	.word	0x00000000
        /*05c0*/ 	.word	0x00000000
        /*05c4*/ 	.short	0x0101
        /*05c6*/ 	.byte	0xff
	.zero		1


	//   ....[76]....
        /*05c8*/ 	.word	0x00004090
        /*05cc*/ 	.word	0x000000ff
        /*05d0*/ 	.word	0x000000a8
        /*05d4*/ 	.short	0x010a
        /*05d6*/ 	.byte	0x07
	.zero		1


	//   ....[77]....
        /*05d8*/ 	.word	0x00004280
        /*05dc*/ 	.word	0x000000ff
        /*05e0*/ 	.word	0x00000080
        /*05e4*/ 	.short	0x010a
        /*05e6*/ 	.byte	0x07
	.zero		1


	//   ....[78]....
        /*05e8*/ 	.word	0x000043f0
        /*05ec*/ 	.word	0x000000ff
        /*05f0*/ 	.word	0x00000060
        /*05f4*/ 	.short	0x010b
        /*05f6*/ 	.byte	0x07
	.zero		1


	//   ....[79]....
        /*05f8*/ 	.word	0x00004400
        /*05fc*/ 	.word	0x000000ff
        /*0600*/ 	.word	0x00000000
        /*0604*/ 	.short	0x0101
        /*0606*/ 	.byte	0x08
	.zero		1


	//   ....[80]....
        /*0608*/ 	.word	0x00004410
        /*060c*/ 	.word	0x000000ff
        /*0610*/ 	.word	0x00000088
        /*0614*/ 	.short	0x010a
        /*0616*/ 	.byte	0x07
	.zero		1


	//   ....[81]....
        /*0618*/ 	.word	0x00004560
        /*061c*/ 	.word	0x000000ff
        /*0620*/ 	.word	0x00000068
        /*0624*/ 	.short	0x010b
        /*0626*/ 	.byte	0x07
	.zero		1


	//   ....[82]....
        /*0628*/ 	.word	0x00004570
        /*062c*/ 	.word	0x000000ff
        /*0630*/ 	.word	0x00000000
        /*0634*/ 	.short	0x0101
        /*0636*/ 	.byte	0x08
	.zero		1


	//   ....[83]....
        /*0638*/ 	.word	0x00004580
        /*063c*/ 	.word	0x000000ff
        /*0640*/ 	.word	0x00000090
        /*0644*/ 	.short	0x010a
        /*0646*/ 	.byte	0x07
	.zero		1


	//   ....[84]....
        /*0648*/ 	.word	0x00004700
        /*064c*/ 	.word	0x000000ff
        /*0650*/ 	.word	0x00000070
        /*0654*/ 	.short	0x010b
        /*0656*/ 	.byte	0x07
	.zero		1


	//   ....[85]....
        /*0658*/ 	.word	0x00004740
        /*065c*/ 	.word	0x000000ff
        /*0660*/ 	.word	0x00000000
        /*0664*/ 	.short	0x0101
        /*0666*/ 	.byte	0x08
	.zero		1


	//   ....[86]....
        /*0668*/ 	.word	0x00004780
        /*066c*/ 	.word	0x000000ff
        /*0670*/ 	.word	0x00000098
        /*0674*/ 	.short	0x010a
        /*0676*/ 	.byte	0x07
	.zero		1


	//   ....[87]....
        /*0678*/ 	.word	0x000049c0
        /*067c*/ 	.word	0x000000ff
        /*0680*/ 	.word	0x00000078
        /*0684*/ 	.short	0x010b
        /*0686*/ 	.byte	0x07
	.zero		1


	//   ....[88]....
        /*0688*/ 	.word	0x000049e0
        /*068c*/ 	.word	0x000000ff
        /*0690*/ 	.word	0x00000000
        /*0694*/ 	.short	0x0101
        /*0696*/ 	.byte	0x0d
	.zero		1


	//   ....[89]....
        /*0698*/ 	.word	0x00004a10
        /*069c*/ 	.word	0x000000ff
        /*06a0*/ 	.word	0x00000080
        /*06a4*/ 	.short	0x010a
        /*06a6*/ 	.byte	0x07
	.zero		1


	//   ....[90]....
        /*06a8*/ 	.word	0x00004a30
        /*06ac*/ 	.word	0x000000ff
        /*06b0*/ 	.word	0x00000088
        /*06b4*/ 	.short	0x010a
        /*06b6*/ 	.byte	0x07
	.zero		1


	//   ....[91]....
        /*06b8*/ 	.word	0x00004a50
        /*06bc*/ 	.word	0x000000ff
        /*06c0*/ 	.word	0x00000090
        /*06c4*/ 	.short	0x010a
        /*06c6*/ 	.byte	0x07
	.zero		1


	//   ....[92]....
        /*06c8*/ 	.word	0x00004a90
        /*06cc*/ 	.word	0x00000000
        /*06d0*/ 	.word	0x00000098
        /*06d4*/ 	.short	0x010a
        /*06d6*/ 	.byte	0xff
	.zero		1


	//   ....[93]....
        /*06d8*/ 	.word	0x00004dc0
        /*06dc*/ 	.word	0x00000000
        /*06e0*/ 	.word	0x000000b0
        /*06e4*/ 	.short	0x010a
        /*06e6*/ 	.byte	0xff
	.zero		1


	//   ....[94]....
        /*06e8*/ 	.word	0x00004ed0
        /*06ec*/ 	.word	0x00000000
        /*06f0*/ 	.word	0x00000000
        /*06f4*/ 	.short	0x0101
        /*06f6*/ 	.byte	0xff
	.zero		1


	//   ....[95]....
        /*06f8*/ 	.word	0x00005920
        /*06fc*/ 	.word	0x000000ff
        /*0700*/ 	.word	0x00000060
        /*0704*/ 	.short	0x010a
        /*0706*/ 	.byte	0x30
	.zero		1


	//   ....[96]....
        /*0708*/ 	.word	0x00005960
        /*070c*/ 	.word	0x00000040
        /*0710*/ 	.word	0x000000d0
        /*0714*/ 	.short	0x010a
        /*0716*/ 	.byte	0xff
	.zero		1


	//   ....[97]....
        /*0718*/ 	.word	0x00005a50
        /*071c*/ 	.word	0x000000ff
        /*0720*/ 	.word	0x00000060
        /*0724*/ 	.short	0x010a
        /*0726*/ 	.byte	0x30
	.zero		1


	//   ....[98]....
        /*0728*/ 	.word	0x00005b40
        /*072c*/ 	.word	0x00000040
        /*0730*/ 	.word	0x000000d0
        /*0734*/ 	.short	0x010a
        /*0736*/ 	.byte	0xff
	.zero		1


	//   ....[99]....
        /*0738*/ 	.word	0x00006610
        /*073c*/ 	.word	0x00000000
        /*0740*/ 	.word	0x00000000
        /*0744*/ 	.short	0x0101
        /*0746*/ 	.byte	0xff
	.zero		1


	//   ....[100]....
        /*0748*/ 	.word	0x00006620
        /*074c*/ 	.word	0x00000002
        /*0750*/ 	.word	0x00000060
        /*0754*/ 	.short	0x010a
        /*0756*/ 	.byte	0xff
	.zero		1


	//   ....[101]....
        /*0758*/ 	.word	0x00006700
        /*075c*/ 	.word	0x00000002
        /*0760*/ 	.word	0x00000060
        /*0764*/ 	.short	0x010a
        /*0766*/ 	.byte	0xff
	.zero		1


	//   ....[102]....
        /*0768*/ 	.word	0x00007260
        /*076c*/ 	.word	0x00000048
        /*0770*/ 	.word	0x00000000
        /*0774*/ 	.short	0x0101
        /*0776*/ 	.byte	0xff
	.zero		1


	//   ....[103]....
        /*0778*/ 	.word	0x00007280
        /*077c*/ 	.word	0x00000000
        /*0780*/ 	.word	0x00000060
        /*0784*/ 	.short	0x010a
        /*0786*/ 	.byte	0xff
	.zero		1


	//   ....[104]....
        /*0788*/ 	.word	0x00007350
        /*078c*/ 	.word	0x00000000
        /*0790*/ 	.word	0x00000060
        /*0794*/ 	.short	0x010a
        /*0796*/ 	.byte	0xff
	.zero		1


	//   ....[105]....
        /*0798*/ 	.word	0x00007eb0
        /*079c*/ 	.word	0x00000048
        /*07a0*/ 	.word	0x00000000
        /*07a4*/ 	.short	0x0101
        /*07a6*/ 	.byte	0xff
	.zero		1


	//   ....[106]....
        /*07a8*/ 	.word	0x00007ed0
        /*07ac*/ 	.word	0x00000000
        /*07b0*/ 	.word	0x00000060
        /*07b4*/ 	.short	0x010a
        /*07b6*/ 	.byte	0xff
	.zero		1


	//   ....[107]....
        /*07b8*/ 	.word	0x00007fa0
        /*07bc*/ 	.word	0x00000000
        /*07c0*/ 	.word	0x00000060
        /*07c4*/ 	.short	0x010a
        /*07c6*/ 	.byte	0xff
	.zero		1


	//   ....[108]....
        /*07c8*/ 	.word	0x00008300
        /*07cc*/ 	.word	0x000000ff
        /*07d0*/ 	.word	0x00000000
        /*07d4*/ 	.short	0x0101
        /*07d6*/ 	.byte	0x05
	.zero		1


	//   ....[109]....
        /*07d8*/ 	.word	0x00008b60
        /*07dc*/ 	.word	0x00000000
        /*07e0*/ 	.word	0x00000000
        /*07e4*/ 	.short	0x0101
        /*07e6*/ 	.byte	0xff
	.zero		1


	//   ....[110]....
        /*07e8*/ 	.word	0x00008dd0
        /*07ec*/ 	.word	0x000000ff
        /*07f0*/ 	.word	0x00000000
        /*07f4*/ 	.short	0x0101
        /*07f6*/ 	.byte	0x04
	.zero		1


	//   ....[111]....
        /*07f8*/ 	.word	0x00008df0
        /*07fc*/ 	.word	0x00000002
        /*0800*/ 	.word	0x00000120
        /*0804*/ 	.short	0x010a
        /*0806*/ 	.byte	0xff
	.zero		1


	//   ....[112]....
        /*0808*/ 	.word	0x00008e50
        /*080c*/ 	.word	0x00000002
        /*0810*/ 	.word	0x00000030
        /*0814*/ 	.short	0x010a
        /*0816*/ 	.byte	0xff
	.zero		1


	//   ....[113]....
        /*0818*/ 	.word	0x00008eb0
        /*081c*/ 	.word	0x00000002
        /*0820*/ 	.word	0x00000030
        /*0824*/ 	.short	0x010a
        /*0826*/ 	.byte	0xff
	.zero		1


	//   ....[114]....
        /*0828*/ 	.word	0x00008f00
        /*082c*/ 	.word	0x00000002
        /*0830*/ 	.word	0x000000b0
        /*0834*/ 	.short	0x010a
        /*0836*/ 	.byte	0xff
	.zero		1


	//   ....[115]....
        /*0838*/ 	.word	0x00008f60
        /*083c*/ 	.word	0x00000000
        /*0840*/ 	.word	0x00000000
        /*0844*/ 	.short	0x010a
        /*0846*/ 	.byte	0xff
	.zero		1


	//   ....[116]....
        /*0848*/ 	.word	0x00008fc0
        /*084c*/ 	.word	0x00000000
        /*0850*/ 	.word	0x00000000
        /*0854*/ 	.short	0x010a
        /*0856*/ 	.byte	0xff
	.zero		1


	//   ....[117]....
        /*0858*/ 	.word	0x00009020
        /*085c*/ 	.word	0x00000000
        /*0860*/ 	.word	0x00000000
        /*0864*/ 	.short	0x010a
        /*0866*/ 	.byte	0xff
	.zero		1


	//   ....[118]....
        /*0868*/ 	.word	0x00009080
        /*086c*/ 	.word	0x00000000
        /*0870*/ 	.word	0x00000000
        /*0874*/ 	.short	0x010a
        /*0876*/ 	.byte	0xff
	.zero		1


	//   ....[119]....
        /*0878*/ 	.word	0x000090e0
        /*087c*/ 	.word	0x00000000
        /*0880*/ 	.word	0x00000000
        /*0884*/ 	.short	0x010a
        /*0886*/ 	.byte	0xff
	.zero		1


	//   ....[120]....
        /*0888*/ 	.word	0x00009130
        /*088c*/ 	.word	0x00000000
        /*0890*/ 	.word	0x00000110
        /*0894*/ 	.short	0x010a
        /*0896*/ 	.byte	0xff
	.zero		1


	//   ....[121]....
        /*0898*/ 	.word	0x00009190
        /*089c*/ 	.word	0x00000000
        /*08a0*/ 	.word	0x000000c0
        /*08a4*/ 	.short	0x010a
        /*08a6*/ 	.byte	0xff
	.zero		1


	//   ....[122]....
        /*08a8*/ 	.word	0x000091e0
        /*08ac*/ 	.word	0x00000000
        /*08b0*/ 	.word	0x000000b0
        /*08b4*/ 	.short	0x010a
        /*08b6*/ 	.byte	0xff
	.zero		1


	//   ....[123]....
        /*08b8*/ 	.word	0x00009240
        /*08bc*/ 	.word	0x00000000
        /*08c0*/ 	.word	0x000000c0
        /*08c4*/ 	.short	0x010a
        /*08c6*/ 	.byte	0xff
	.zero		1


	//   ....[124]....
        /*08c8*/ 	.word	0x00009290
        /*08cc*/ 	.word	0x00000000
        /*08d0*/ 	.word	0x000000b0
        /*08d4*/ 	.short	0x010a
        /*08d6*/ 	.byte	0xff
	.zero		1


	//   ....[125]....
        /*08d8*/ 	.word	0x000092f0
        /*08dc*/ 	.word	0x00000002
        /*08e0*/ 	.word	0x000000f0
        /*08e4*/ 	.short	0x010a
        /*08e6*/ 	.byte	0xff
	.zero		1


	//   ....[126]....
        /*08e8*/ 	.word	0x00009350
        /*08ec*/ 	.word	0x00000000
        /*08f0*/ 	.word	0x00000000
        /*08f4*/ 	.short	0x010a
        /*08f6*/ 	.byte	0xff
	.zero		1


	//   ....[127]....
        /*08f8*/ 	.word	0x000093b0
        /*08fc*/ 	.word	0x00000000
        /*0900*/ 	.word	0x00000000
        /*0904*/ 	.short	0x010a
        /*0906*/ 	.byte	0xff
	.zero		1


	//   ....[128]....
        /*0908*/ 	.word	0x00009410
        /*090c*/ 	.word	0x00000000
        /*0910*/ 	.word	0x00000000
        /*0914*/ 	.short	0x010a
        /*0916*/ 	.byte	0xff
	.zero		1


	//   ....[129]....
        /*0918*/ 	.word	0x00009470
        /*091c*/ 	.word	0x00000000
        /*0920*/ 	.word	0x00000000
        /*0924*/ 	.short	0x010a
        /*0926*/ 	.byte	0xff
	.zero		1


	//   ....[130]....
        /*0928*/ 	.word	0x000094d0
        /*092c*/ 	.word	0x00000000
        /*0930*/ 	.word	0x00000000
        /*0934*/ 	.short	0x010a
        /*0936*/ 	.byte	0xff
	.zero		1


	//   ....[131]....
        /*0938*/ 	.word	0x00009520
        /*093c*/ 	.word	0x00000000
        /*0940*/ 	.word	0x000000b0
        /*0944*/ 	.short	0x010a
        /*0946*/ 	.byte	0xff
	.zero		1


	//   ....[132]....
        /*0948*/ 	.word	0x00009580
        /*094c*/ 	.word	0x00000000
        /*0950*/ 	.word	0x000000a8
        /*0954*/ 	.short	0x010a
        /*0956*/ 	.byte	0xff
	.zero		1


	//   ....[133]....
        /*0958*/ 	.word	0x000095e0
        /*095c*/ 	.word	0x00000000
        /*0960*/ 	.word	0x00000080
        /*0964*/ 	.short	0x010a
        /*0966*/ 	.byte	0xff
	.zero		1


	//   ....[134]....
        /*0968*/ 	.word	0x00009640
        /*096c*/ 	.word	0x00000000
        /*0970*/ 	.word	0x00000088
        /*0974*/ 	.short	0x010a
        /*0976*/ 	.byte	0xff
	.zero		1


	//   ....[135]....
        /*0978*/ 	.word	0x000096a0
        /*097c*/ 	.word	0x00000000
        /*0980*/ 	.word	0x00000090
        /*0984*/ 	.short	0x010a
        /*0986*/ 	.byte	0xff
	.zero		1


	//   ....[136]....
        /*0988*/ 	.word	0x00009700
        /*098c*/ 	.word	0x00000000
        /*0990*/ 	.word	0x00000098
        /*0994*/ 	.short	0x010a
        /*0996*/ 	.byte	0xff
	.zero		1


	//   ....[137]....
        /*0998*/ 	.word	0x00009760
        /*099c*/ 	.word	0x00000000
        /*09a0*/ 	.word	0x00000080
        /*09a4*/ 	.short	0x010a
        /*09a6*/ 	.byte	0xff
	.zero		1


	//   ....[138]....
        /*09a8*/ 	.word	0x000097c0
        /*09ac*/ 	.word	0x00000000
        /*09b0*/ 	.word	0x00000088
        /*09b4*/ 	.short	0x010a
        /*09b6*/ 	.byte	0xff
	.zero		1


	//   ....[139]....
        /*09b8*/ 	.word	0x00009820
        /*09bc*/ 	.word	0x00000000
        /*09c0*/ 	.word	0x00000090
        /*09c4*/ 	.short	0x010a
        /*09c6*/ 	.byte	0xff
	.zero		1


	//   ....[140]....
        /*09c8*/ 	.word	0x00009870
        /*09cc*/ 	.word	0x00000000
        /*09d0*/ 	.word	0x000000b0
        /*09d4*/ 	.short	0x010a
        /*09d6*/ 	.byte	0xff
	.zero		1


	//   ....[141]....
        /*09d8*/ 	.word	0x000098d0
        /*09dc*/ 	.word	0x00000002
        /*09e0*/ 	.word	0x00000060
        /*09e4*/ 	.short	0x010a
        /*09e6*/ 	.byte	0xff
	.zero		1


	//   ....[142]....
        /*09e8*/ 	.word	0x00009920
        /*09ec*/ 	.word	0x00000040
        /*09f0*/ 	.word	0x000000d0
        /*09f4*/ 	.short	0x010a
        /*09f6*/ 	.byte	0xff
	.zero		1


	//   ....[143]....
        /*09f8*/ 	.word	0x00009970
        /*09fc*/ 	.word	0x00000002
        /*0a00*/ 	.word	0x00000060
        /*0a04*/ 	.short	0x010a
        /*0a06*/ 	.byte	0xff
	.zero		1


	//   ....[144]....
        /*0a08*/ 	.word	0x000099c0
        /*0a0c*/ 	.word	0x00000000
        /*0a10*/ 	.word	0x00000060
        /*0a14*/ 	.short	0x010a
        /*0a16*/ 	.byte	0xff
	.zero		1


	//   ....[145]....
        /*0a18*/ 	.word	0x00009a10
        /*0a1c*/ 	.word	0x00000000
        /*0a20*/ 	.word	0x00000060
        /*0a24*/ 	.short	0x010a
        /*0a26*/ 	.byte	0xff
	.zero		1


	//----- nvinfo : EIATTR_NUM_MBARRIERS
	.align		4
.L_47:
        /*0a28*/ 	.byte	0x03, 0x38
        /*0a2a*/ 	.short	0x0026


	//----- nvinfo : EIATTR_EXIT_INSTR_OFFSETS
	.align		4
        /*0a2c*/ 	.byte	0x04, 0x1c
        /*0a2e*/ 	.short	(.L_49 - .L_48)


	//   ....[0]....
.L_48:
        /*0a30*/ 	.word	0x00002640


	//   ....[1]....
        /*0a34*/ 	.word	0x00002b30


	//   ....[2]....
        /*0a38*/ 	.word	0x00002b90


	//   ....[3]....
        /*0a3c*/ 	.word	0x00003a90


	//   ....[4]....
        /*0a40*/ 	.word	0x00004ac0


	//   ....[5]....
        /*0a44*/ 	.word	0x00004b00


	//   ....[6]....
        /*0a48*/ 	.word	0x00008cc0


	//   ....[7]....
        /*0a4c*/ 	.word	0x00008d40


	//   ....[8]....
        /*0a50*/ 	.word	0x00008d70


	//   ....[9]....
        /*0a54*/ 	.word	0x00008de0


	//----- nvinfo : EIATTR_MAX_THREADS
	.align		4
.L_49:
        /*0a58*/ 	.byte	0x04, 0x05
        /*0a5a*/ 	.short	(.L_51 - .L_50)
.L_50:
        /*0a5c*/ 	.word	0x00000100
        /*0a60*/ 	.word	0x00000001
        /*0a64*/ 	.word	0x00000001


	//----- nvinfo : EIATTR_CRS_STACK_SIZE
	.align		4
.L_51:
        /*0a68*/ 	.byte	0x04, 0x1e
        /*0a6a*/ 	.short	(.L_53 - .L_52)
.L_52:
        /*0a6c*/ 	.word	0x00000000


	//----- nvinfo : EIATTR_CBANK_PARAM_SIZE
	.align		4
.L_53:
        /*0a70*/ 	.byte	0x03, 0x19
        /*0a72*/ 	.short	0x0800


	//----- nvinfo : EIATTR_PARAM_CBANK
	.align		4
        /*0a74*/ 	.byte	0x04, 0x0a
        /*0a76*/ 	.short	(.L_55 - .L_54)
	.align		4
.L_54:
        /*0a78*/ 	.word	index@(.nv.constant0._ZN7cutlass13device_kernelINS_4gemm6kernel13GemmUniversalIN4cute5tupleIJiiiiEEENS1_10collective13CollectiveMmaINS1_35MainloopSm100TmaUmmaWarpSpecializedILi6ELi2ELi4ENS5_IJNS4_1CILi1EEESB_SB_EEEEENS5_IJNSA_ILi128EEESE_NSA_ILi64EEEEEENS_10bfloat16_tENS5_IJlSB_lEEESH_SI_NS4_8TiledMMAINS4_8MMA_AtomIJNS4_20SM100_MMA_F16BF16_SSISH_SH_fLi128ELi128ELNS4_4UMMA5MajorE0ELSN_0ELNSM_7ScaleInE0ELSO_0EEEEEENS4_6LayoutISC_NS5_IJNSA_ILi0EEESS_SS_EEEEENS5_IJNS4_10UnderscoreESV_SV_EEEEENS4_13SM90_TMA_LOADENS4_14ComposedLayoutINS4_7SwizzleILi3ELi4ELi3EEENS4_18smem_ptr_flag_bitsILi16EEENSR_INS5_IJNSA_ILi8EEESF_EEENS5_IJSF_SB_EEEEEEEvNS4_8identityESY_S18_vS19_EENS_8epilogue10collective18CollectiveEpilogueINS1B_23Sm100TmaWarpSpecializedILi4ELi2ELi32ELb1ELb0EEEJSG_NS5_IJNSR_ISE_SB_EENSR_INSA_ILi32EEESB_EEEEESH_SI_SH_SI_NS1B_6fusion15FusionCallbacksIS1F_NS1K_17LinearCombinationISH_fSH_fLNS_15FloatRoundStyleE2EEESG_S1J_JEEENS4_5SM1004TMEM4LOAD26SM100_TMEM_LOAD_32dp32b32xESY_NSZ_INS10_ILi2ELi4ELi3EEES13_NSR_INS5_IJS14_S1H_EEENS5_IJS1H_SB_EEEEEEENS4_39AutoVectorizingCopyWithAssumedAlignmentILi128EEENS4_14SM90_TMA_STOREES1Y_S20_S20_EEEvvEEEEvNT_6ParamsE)
        /*0a7c*/ 	.short	0x0380
        /*0a7e*/ 	.short	0x0800


	//----- nvinfo : EIATTR_SW_WAR
	.align		4
.L_55:
        /*0a80*/ 	.byte	0x04, 0x36
        /*0a82*/ 	.short	(.L_57 - .L_56)
.L_56:
        /*0a84*/ 	.word	0x00000008
.L_57:


//--------------------- .nv.callgraph             --------------------------
	.section	.nv.callgraph,"",@"SHT_CUDA_CALLGRAPH"
	.align	4
	.sectionentsize	8
	.align		4
        /*0000*/ 	.word	0x00000000
	.align		4
        /*0004*/ 	.word	0xffffffff
	.align		4
        /*0008*/ 	.word	index@(_ZN7cutlass13device_kernelINS_4gemm6kernel13GemmUniversalIN4cute5tupleIJiiiiEEENS1_10collective13CollectiveMmaINS1_35MainloopSm100TmaUmmaWarpSpecializedILi6ELi2ELi4ENS5_IJNS4_1CILi1EEESB_SB_EEEEENS5_IJNSA_ILi128EEESE_NSA_ILi64EEEEEENS_10bfloat16_tENS5_IJlSB_lEEESH_SI_NS4_8TiledMMAINS4_8MMA_AtomIJNS4_20SM100_MMA_F16BF16_SSISH_SH_fLi128ELi128ELNS4_4UMMA5MajorE0ELSN_0ELNSM_7ScaleInE0ELSO_0EEEEEENS4_6LayoutISC_NS5_IJNSA_ILi0EEESS_SS_EEEEENS5_IJNS4_10UnderscoreESV_SV_EEEEENS4_13SM90_TMA_LOADENS4_14ComposedLayoutINS4_7SwizzleILi3ELi4ELi3EEENS4_18smem_ptr_flag_bitsILi16EEENSR_INS5_IJNSA_ILi8EEESF_EEENS5_IJSF_SB_EEEEEEEvNS4_8identityESY_S18_vS19_EENS_8epilogue10collective18CollectiveEpilogueINS1B_23Sm100TmaWarpSpecializedILi4ELi2ELi32ELb1ELb0EEEJSG_NS5_IJNSR_ISE_SB_EENSR_INSA_ILi32EEESB_EEEEESH_SI_SH_SI_NS1B_6fusion15FusionCallbacksIS1F_NS1K_17LinearCombinationISH_fSH_fLNS_15FloatRoundStyleE2EEESG_S1J_JEEENS4_5SM1004TMEM4LOAD26SM100_TMEM_LOAD_32dp32b32xESY_NSZ_INS10_ILi2ELi4ELi3EEES13_NSR_INS5_IJS14_S1H_EEENS5_IJS1H_SB_EEEEEEENS4_39AutoVectorizingCopyWithAssumedAlignmentILi128EEENS4_14SM90_TMA_STOREES1Y_S20_S20_EEEvvEEEEvNT_6ParamsE)
	.align		4
        /*000c*/ 	.word	index@(__assertfail)
	.align		4
        /*0010*/ 	.word	0x00000000
	.align		4
        /*0014*/ 	.word	0xfffffffe
	.align		4
        /*0018*/ 	.word	0x00000000
	.align		4
        /*001c*/ 	.word	0xfffffffd
	.align		4
        /*0020*/ 	.word	0x00000000
	.align		4
        /*0024*/ 	.word	0xfffffffc


//--------------------- .nv.constant4             --------------------------
	.section	.nv.constant4,"a",@progbits
	.align	8
	.align		8
.nv.constant4:
        /*0000*/ 	.dword	__assertfail
	.align		8
        /*0008*/ 	.dword	__unnamed_1
	.align		8
        /*0010*/ 	.dword	__unnamed_2
	.align		8
        /*0018*/ 	.dword	_ZN39_INTERNAL_e0334cb9_4_k_cu_2b0d700c_72054cuda3std3__45__cpo5beginE
	.align		8
        /*0020*/ 	.dword	_ZN39_INTERNAL_e0334cb9_4_k_cu_2b0d700c_72054cuda3std3__45__cpo3endE
	.align		8
        /*0028*/ 	.dword	_ZN39_INTERNAL_e0334cb9_4_k_cu_2b0d700c_72054cuda3std3__45__cpo6cbeginE
	.align		8
        /*0030*/ 	.dword	_ZN39_INTERNAL_e0334cb9_4_k_cu_2b0d700c_72054cuda3std3__45__cpo4cendE
	.align		8
        /*0038*/ 	.dword	_ZN39_INTERNAL_e0334cb9_4_k_cu_2b0d700c_72054cuda3std3__441_GLOBAL__N__e0334cb9_4_k_cu_2b0d700c_72056ignoreE
	.align		8
        /*0040*/ 	.dword	_ZN39_INTERNAL_e0334cb9_4_k_cu_2b0d700c_72054cuda3std3__419piecewise_constructE
	.align		8
        /*0048*/ 	.dword	_ZN39_INTERNAL_e0334cb9_4_k_cu_2b0d700c_72054cuda3std3__48in_placeE
	.align		8
        /*0050*/ 	.dword	_ZN39_INTERNAL_e0334cb9_4_k_cu_2b0d700c_72054cuda3std6ranges3__45__cpo4swapE
	.align		8
        /*0058*/ 	.dword	_ZN39_INTERNAL_e0334cb9_4_k_cu_2b0d700c_72054cuda3std6ranges3__45__cpo9iter_moveE
	.align		8
        /*0060*/ 	.dword	_ZN39_INTERNAL_e0334cb9_4_k_cu_2b0d700c_72054cute7productE
	.align		8
        /*0068*/ 	.dword	_ZN39_INTERNAL_e0334cb9_4_k_cu_2b0d700c_72054cute1_E
	.align		8
        /*0070*/ 	.dword	$str$25
	.align		8
        /*0078*/ 	.dword	$str$26
	.align		8
        /*0080*/ 	.dword	$str$27
	.align		8
        /*0088*/ 	.dword	$str$28


//--------------------- .text._ZN7cutlass13device_kernelINS_4gemm6kernel13GemmUniversalIN4cute5tupleIJiiiiEEENS1_10collective13CollectiveMmaINS1_35MainloopSm100TmaUmmaWarpSpecializedILi6ELi2ELi4ENS5_IJNS4_1CILi1EEESB_SB_EEEEENS5_IJNSA_ILi128EEESE_NSA_ILi64EEEEEENS_10bfloat16_tENS5_IJlSB_lEEESH_SI_NS4_8TiledMMAINS4_8MMA_AtomIJNS4_20SM100_MMA_F16BF16_SSISH_SH_fLi128ELi128ELNS4_4UMMA5MajorE0ELSN_0ELNSM_7ScaleInE0ELSO_0EEEEEENS4_6LayoutISC_NS5_IJNSA_ILi0EEESS_SS_EEEEENS5_IJNS4_10UnderscoreESV_SV_EEEEENS4_13SM90_TMA_LOADENS4_14ComposedLayoutINS4_7SwizzleILi3ELi4ELi3EEENS4_18smem_ptr_flag_bitsILi16EEENSR_INS5_IJNSA_ILi8EEESF_EEENS5_IJSF_SB_EEEEEEEvNS4_8identityESY_S18_vS19_EENS_8epilogue10collective18CollectiveEpilogueINS1B_23Sm100TmaWarpSpecializedILi4ELi2ELi32ELb1ELb0EEEJSG_NS5_IJNSR_ISE_SB_EENSR_INSA_ILi32EEESB_EEEEESH_SI_SH_SI_NS1B_6fusion15FusionCallbacksIS1F_NS1K_17LinearCombinationISH_fSH_fLNS_15FloatRoundStyleE2EEESG_S1J_JEEENS4_5SM1004TMEM4LOAD26SM100_TMEM_LOAD_32dp32b32xESY_NSZ_INS10_ILi2ELi4ELi3EEES13_NSR_INS5_IJS14_S1H_EEENS5_IJS1H_SB_EEEEEEENS4_39AutoVectorizingCopyWithAssumedAlignmentILi128EEENS4_14SM90_TMA_STOREES1Y_S20_S20_EEEvvEEEEvNT_6ParamsE --------------------------
	.section	.text._ZN7cutlass13device_kernelINS_4gemm6kernel13GemmUniversalIN4cute5tupleIJiiiiEEENS1_10collective13CollectiveMmaINS1_35MainloopSm100TmaUmmaWarpSpecializedILi6ELi2ELi4ENS5_IJNS4_1CILi1EEESB_SB_EEEEENS5_IJNSA_ILi128EEESE_NSA_ILi64EEEEEENS_10bfloat16_tENS5_IJlSB_lEEESH_SI_NS4_8TiledMMAINS4_8MMA_AtomIJNS4_20SM100_MMA_F16BF16_SSISH_SH_fLi128ELi128ELNS4_4UMMA5MajorE0ELSN_0ELNSM_7ScaleInE0ELSO_0EEEEEENS4_6LayoutISC_NS5_IJNSA_ILi0EEESS_SS_EEEEENS5_IJNS4_10UnderscoreESV_SV_EEEEENS4_13SM90_TMA_LOADENS4_14ComposedLayoutINS4_7SwizzleILi3ELi4ELi3EEENS4_18smem_ptr_flag_bitsILi16EEENSR_INS5_IJNSA_ILi8EEESF_EEENS5_IJSF_SB_EEEEEEEvNS4_8identityESY_S18_vS19_EENS_8epilogue10collective18CollectiveEpilogueINS1B_23Sm100TmaWarpSpecializedILi4ELi2ELi32ELb1ELb0EEEJSG_NS5_IJNSR_ISE_SB_EENSR_INSA_ILi32EEESB_EEEEESH_SI_SH_SI_NS1B_6fusion15FusionCallbacksIS1F_NS1K_17LinearCombinationISH_fSH_fLNS_15FloatRoundStyleE2EEESG_S1J_JEEENS4_5SM1004TMEM4LOAD26SM100_TMEM_LOAD_32dp32b32xESY_NSZ_INS10_ILi2ELi4ELi3EEES13_NSR_INS5_IJS14_S1H_EEENS5_IJS1H_SB_EEEEEEENS4_39AutoVectorizingCopyWithAssumedAlignmentILi128EEENS4_14SM90_TMA_STOREES1Y_S20_S20_EEEvvEEEEvNT_6ParamsE,"ax",@progbits
	.align	128
.text._ZN7cutlass13device_kernelINS_4gemm6kernel13GemmUniversalIN4cute5tupleIJiiiiEEENS1_10collective13CollectiveMmaINS1_35MainloopSm100TmaUmmaWarpSpecializedILi6ELi2ELi4ENS5_IJNS4_1CILi1EEESB_SB_EEEEENS5_IJNSA_ILi128EEESE_NSA_ILi64EEEEEENS_10bfloat16_tENS5_IJlSB_lEEESH_SI_NS4_8TiledMMAINS4_8MMA_AtomIJNS4_20SM100_MMA_F16BF16_SSISH_SH_fLi128ELi128ELNS4_4UMMA5MajorE0ELSN_0ELNSM_7ScaleInE0ELSO_0EEEEEENS4_6LayoutISC_NS5_IJNSA_ILi0EEESS_SS_EEEEENS5_IJNS4_10UnderscoreESV_SV_EEEEENS4_13SM90_TMA_LOADENS4_14ComposedLayoutINS4_7SwizzleILi3ELi4ELi3EEENS4_18smem_ptr_flag_bitsILi16EEENSR_INS5_IJNSA_ILi8EEESF_EEENS5_IJSF_SB_EEEEEEEvNS4_8identityESY_S18_vS19_EENS_8epilogue10collective18CollectiveEpilogueINS1B_23Sm100TmaWarpSpecializedILi4ELi2ELi32ELb1ELb0EEEJSG_NS5_IJNSR_ISE_SB_EENSR_INSA_ILi32EEESB_EEEEESH_SI_SH_SI_NS1B_6fusion15FusionCallbacksIS1F_NS1K_17LinearCombinationISH_fSH_fLNS_15FloatRoundStyleE2EEESG_S1J_JEEENS4_5SM1004TMEM4LOAD26SM100_TMEM_LOAD_32dp32b32xESY_NSZ_INS10_ILi2ELi4ELi3EEES13_NSR_INS5_IJS14_S1H_EEENS5_IJS1H_SB_EEEEEEENS4_39AutoVectorizingCopyWithAssumedAlignmentILi128EEENS4_14SM90_TMA_STOREES1Y_S20_S20_EEEvvEEEEvNT_6ParamsE:
        .type           _ZN7cutlass13device_kernelINS_4gemm6kernel13GemmUniversalIN4cute5tupleIJiiiiEEENS1_10collective13CollectiveMmaINS1_35MainloopSm100TmaUmmaWarpSpecializedILi6ELi2ELi4ENS5_IJNS4_1CILi1EEESB_SB_EEEEENS5_IJNSA_ILi128EEESE_NSA_ILi64EEEEEENS_10bfloat16_tENS5_IJlSB_lEEESH_SI_NS4_8TiledMMAINS4_8MMA_AtomIJNS4_20SM100_MMA_F16BF16_SSISH_SH_fLi128ELi128ELNS4_4UMMA5MajorE0ELSN_0ELNSM_7ScaleInE0ELSO_0EEEEEENS4_6LayoutISC_NS5_IJNSA_ILi0EEESS_SS_EEEEENS5_IJNS4_10UnderscoreESV_SV_EEEEENS4_13SM90_TMA_LOADENS4_14ComposedLayoutINS4_7SwizzleILi3ELi4ELi3EEENS4_18smem_ptr_flag_bitsILi16EEENSR_INS5_IJNSA_ILi8EEESF_EEENS5_IJSF_SB_EEEEEEEvNS4_8identityESY_S18_vS19_EENS_8epilogue10collective18CollectiveEpilogueINS1B_23Sm100TmaWarpSpecializedILi4ELi2ELi32ELb1ELb0EEEJSG_NS5_IJNSR_ISE_SB_EENSR_INSA_ILi32EEESB_EEEEESH_SI_SH_SI_NS1B_6fusion15FusionCallbacksIS1F_NS1K_17LinearCombinationISH_fSH_fLNS_15FloatRoundStyleE2EEESG_S1J_JEEENS4_5SM1004TMEM4LOAD26SM100_TMEM_LOAD_32dp32b32xESY_NSZ_INS10_ILi2ELi4ELi3EEES13_NSR_INS5_IJS14_S1H_EEENS5_IJS1H_SB_EEEEEEENS4_39AutoVectorizingCopyWithAssumedAlignmentILi128EEENS4_14SM90_TMA_STOREES1Y_S20_S20_EEEvvEEEEvNT_6ParamsE,@function
        .size           _ZN7cutlass13device_kernelINS_4gemm6kernel13GemmUniversalIN4cute5tupleIJiiiiEEENS1_10collective13CollectiveMmaINS1_35MainloopSm100TmaUmmaWarpSpecializedILi6ELi2ELi4ENS5_IJNS4_1CILi1EEESB_SB_EEEEENS5_IJNSA_ILi128EEESE_NSA_ILi64EEEEEENS_10bfloat16_tENS5_IJlSB_lEEESH_SI_NS4_8TiledMMAINS4_8MMA_AtomIJNS4_20SM100_MMA_F16BF16_SSISH_SH_fLi128ELi128ELNS4_4UMMA5MajorE0ELSN_0ELNSM_7ScaleInE0ELSO_0EEEEEENS4_6LayoutISC_NS5_IJNSA_ILi0EEESS_SS_EEEEENS5_IJNS4_10UnderscoreESV_SV_EEEEENS4_13SM90_TMA_LOADENS4_14ComposedLayoutINS4_7SwizzleILi3ELi4ELi3EEENS4_18smem_ptr_flag_bitsILi16EEENSR_INS5_IJNSA_ILi8EEESF_EEENS5_IJSF_SB_EEEEEEEvNS4_8identityESY_S18_vS19_EENS_8epilogue10collective18CollectiveEpilogueINS1B_23Sm100TmaWarpSpecializedILi4ELi2ELi32ELb1ELb0EEEJSG_NS5_IJNSR_ISE_SB_EENSR_INSA_ILi32EEESB_EEEEESH_SI_SH_SI_NS1B_6fusion15FusionCallbacksIS1F_NS1K_17LinearCombinationISH_fSH_fLNS_15FloatRoundStyleE2EEESG_S1J_JEEENS4_5SM1004TMEM4LOAD26SM100_TMEM_LOAD_32dp32b32xESY_NSZ_INS10_ILi2ELi4ELi3EEES13_NSR_INS5_IJS14_S1H_EEENS5_IJS1H_SB_EEEEEEENS4_39AutoVectorizingCopyWithAssumedAlignmentILi128EEENS4_14SM90_TMA_STOREES1Y_S20_S20_EEEvvEEEEvNT_6ParamsE,(.L_x_182 - _ZN7cutlass13device_kernelINS_4gemm6kernel13GemmUniversalIN4cute5tupleIJiiiiEEENS1_10collective13CollectiveMmaINS1_35MainloopSm100TmaUmmaWarpSpecializedILi6ELi2ELi4ENS5_IJNS4_1CILi1EEESB_SB_EEEEENS5_IJNSA_ILi128EEESE_NSA_ILi64EEEEEENS_10bfloat16_tENS5_IJlSB_lEEESH_SI_NS4_8TiledMMAINS4_8MMA_AtomIJNS4_20SM100_MMA_F16BF16_SSISH_SH_fLi128ELi128ELNS4_4UMMA5MajorE0ELSN_0ELNSM_7ScaleInE0ELSO_0EEEEEENS4_6LayoutISC_NS5_IJNSA_ILi0EEESS_SS_EEEEENS5_IJNS4_10UnderscoreESV_SV_EEEEENS4_13SM90_TMA_LOADENS4_14ComposedLayoutINS4_7SwizzleILi3ELi4ELi3EEENS4_18smem_ptr_flag_bitsILi16EEENSR_INS5_IJNSA_ILi8EEESF_EEENS5_IJSF_SB_EEEEEEEvNS4_8identityESY_S18_vS19_EENS_8epilogue10collective18CollectiveEpilogueINS1B_23Sm100TmaWarpSpecializedILi4ELi2ELi32ELb1ELb0EEEJSG_NS5_IJNSR_ISE_SB_EENSR_INSA_ILi32EEESB_EEEEESH_SI_SH_SI_NS1B_6fusion15FusionCallbacksIS1F_NS1K_17LinearCombinationISH_fSH_fLNS_15FloatRoundStyleE2EEESG_S1J_JEEENS4_5SM1004TMEM4LOAD26SM100_TMEM_LOAD_32dp32b32xESY_NSZ_INS10_ILi2ELi4ELi3EEES13_NSR_INS5_IJS14_S1H_EEENS5_IJS1H_SB_EEEEEEENS4_39AutoVectorizingCopyWithAssumedAlignmentILi128EEENS4_14SM90_TMA_STOREES1Y_S20_S20_EEEvvEEEEvNT_6ParamsE)
        .other          _ZN7cutlass13device_kernelINS_4gemm6kernel13GemmUniversalIN4cute5tupleIJiiiiEEENS1_10collective13CollectiveMmaINS1_35MainloopSm100TmaUmmaWarpSpecializedILi6ELi2ELi4ENS5_IJNS4_1CILi1EEESB_SB_EEEEENS5_IJNSA_ILi128EEESE_NSA_ILi64EEEEEENS_10bfloat16_tENS5_IJlSB_lEEESH_SI_NS4_8TiledMMAINS4_8MMA_AtomIJNS4_20SM100_MMA_F16BF16_SSISH_SH_fLi128ELi128ELNS4_4UMMA5MajorE0ELSN_0ELNSM_7ScaleInE0ELSO_0EEEEEENS4_6LayoutISC_NS5_IJNSA_ILi0EEESS_SS_EEEEENS5_IJNS4_10UnderscoreESV_SV_EEEEENS4_13SM90_TMA_LOADENS4_14ComposedLayoutINS4_7SwizzleILi3ELi4ELi3EEENS4_18smem_ptr_flag_bitsILi16EEENSR_INS5_IJNSA_ILi8EEESF_EEENS5_IJSF_SB_EEEEEEEvNS4_8identityESY_S18_vS19_EENS_8epilogue10collective18CollectiveEpilogueINS1B_23Sm100TmaWarpSpecializedILi4ELi2ELi32ELb1ELb0EEEJSG_NS5_IJNSR_ISE_SB_EENSR_INSA_ILi32EEESB_EEEEESH_SI_SH_SI_NS1B_6fusion15FusionCallbacksIS1F_NS1K_17LinearCombinationISH_fSH_fLNS_15FloatRoundStyleE2EEESG_S1J_JEEENS4_5SM1004TMEM4LOAD26SM100_TMEM_LOAD_32dp32b32xESY_NSZ_INS10_ILi2ELi4ELi3EEES13_NSR_INS5_IJS14_S1H_EEENS5_IJS1H_SB_EEEEEEENS4_39AutoVectorizingCopyWithAssumedAlignmentILi128EEENS4_14SM90_TMA_STOREES1Y_S20_S20_EEEvvEEEEvNT_6ParamsE,@"STO_CUDA_ENTRY STV_DEFAULT"
_ZN7cutlass13device_kernelINS_4gemm6kernel13GemmUniversalIN4cute5tupleIJiiiiEEENS1_10collective13CollectiveMmaINS1_35MainloopSm100TmaUmmaWarpSpecializedILi6ELi2ELi4ENS5_IJNS4_1CILi1EEESB_SB_EEEEENS5_IJNSA_ILi128EEESE_NSA_ILi64EEEEEENS_10bfloat16_tENS5_IJlSB_lEEESH_SI_NS4_8TiledMMAINS4_8MMA_AtomIJNS4_20SM100_MMA_F16BF16_SSISH_SH_fLi128ELi128ELNS4_4UMMA5MajorE0ELSN_0ELNSM_7ScaleInE0ELSO_0EEEEEENS4_6LayoutISC_NS5_IJNSA_ILi0EEESS_SS_EEEEENS5_IJNS4_10UnderscoreESV_SV_EEEEENS4_13SM90_TMA_LOADENS4_14ComposedLayoutINS4_7SwizzleILi3ELi4ELi3EEENS4_18smem_ptr_flag_bitsILi16EEENSR_INS5_IJNSA_ILi8EEESF_EEENS5_IJSF_SB_EEEEEEEvNS4_8identityESY_S18_vS19_EENS_8epilogue10collective18CollectiveEpilogueINS1B_23Sm100TmaWarpSpecializedILi4ELi2ELi32ELb1ELb0EEEJSG_NS5_IJNSR_ISE_SB_EENSR_INSA_ILi32EEESB_EEEEESH_SI_SH_SI_NS1B_6fusion15FusionCallbacksIS1F_NS1K_17LinearCombinationISH_fSH_fLNS_15FloatRoundStyleE2EEESG_S1J_JEEENS4_5SM1004TMEM4LOAD26SM100_TMEM_LOAD_32dp32b32xESY_NSZ_INS10_ILi2ELi4ELi3EEES13_NSR_INS5_IJS14_S1H_EEENS5_IJS1H_SB_EEEEEEENS4_39AutoVectorizingCopyWithAssumedAlignmentILi128EEENS4_14SM90_TMA_STOREES1Y_S20_S20_EEEvvEEEEvNT_6ParamsE:
[----:B------:R-:W1:Y:S01]  /*0000*/  LDC R1, c[0x0][0x37c] ;  /* 0x0000df00ff017b82 */ /* 0x000e620000000800 */
[----:B------:R-:W2:Y:S01]  /*0010*/  S2R R101, SR_TID.X ;  /* 0x0000000000657919 */ /* 0x000ea20000002100 */
[----:B------:R-:W3:Y:S01]  /*0020*/  LDCU.64 UR4, c[0x0][0x890] ;  /* 0x00011200ff0477ac */ /* 0x000ee20008000a00 */
[----:B------:R-:W-:Y:S02]  /*0030*/  PRMT R88, RZ, 0x7610, R88 ;  /* 0x00007610ff587816 */ /* 0x000fe40000000058 */
[----:B------:R-:W-:Y:S01]  /*0040*/  ELECT P5, URZ, PT ;  /* 0x0000000000ff782f */ /* 0x000fe200038a0000 */
[----:B------:R-:W4:Y:S01]  /*0050*/  LDCU.64 UR46, c[0x0][0x358] ;  /* 0x00006b00ff2e77ac */ /* 0x000f220008000a00 */
[----:B---3--:R-:W-:-:S04]  /*0060*/  UISETP.NE.U32.AND UP0, UPT, UR4, URZ, UPT ;  /* 0x000000ff0400728c */ /* 0x008fc8000bf05070 */
[----:B------:R-:W-:Y:S01]  /*0070*/  UISETP.NE.AND.EX UP0, UPT, UR5, URZ, UPT, UP0 ;  /* 0x000000ff0500728c */ /* 0x000fe2000bf05300 */
[----:B--2---:R-:W-:-:S05]  /*0080*/  SHF.R.U32.HI R92, RZ, 0x5, R101 ;  /* 0x00000005ff5c7819 */ /* 0x004fca0000011665 */
[----:B------:R-:W2:Y:S02]  /*0090*/  SHFL.IDX PT, R0, R92, RZ, 0x1f ;  /* 0x00001fff5c007589 */ /* 0x000ea400000e0000 */
[----:B--2---:R-:W-:Y:S01]  /*00a0*/  R2UR UR8, R0 ;  /* 0x00000000000872ca */ /* 0x004fe200000e0000 */
[----:B-1--4-:R-:W-:-:S14]  /*00b0*/  BRA.U UP0, `(.L_x_0) ;  /* 0x00000001002c7547 */ /* 0x012fdc000b800000 */
[----:B------:R-:W1:Y:S02]  /*00c0*/  LDCU.64 UR6, c[0x0][0x888] ;  /* 0x00011100ff0677ac */ /* 0x000e640008000a00 */
[----:B-1----:R-:W-:-:S04]  /*00d0*/  UISETP.NE.U32.AND UP0, UPT, UR6, URZ, UPT ;  /* 0x000000ff0600728c */ /* 0x002fc8000bf05070 */
[----:B------:R-:W-:-:S09]  /*00e0*/  UISETP.NE.AND.EX UP0, UPT, UR7, URZ, UPT, UP0 ;  /* 0x000000ff0700728c */ /* 0x000fd2000bf05300 */
[----:B------:R-:W-:Y:S05]  /*00f0*/  BRA.U !UP0, `(.L_x_1) ;  /* 0x0000000108107547 */ /* 0x000fea000b800000 */
[----:B------:R-:W1:Y:S02]  /*0100*/  LDC.64 R2, c[0x0][0x888] ;  /* 0x00022200ff027b82 */ /* 0x000e640000000a00 */
[----:B-1----:R1:W5:Y:S01]  /*0110*/  LDG.E R49, desc[UR46][R2.64] ;  /* 0x0000002e02317981 */ /* 0x002362000c1e1900 */
[----:B------:R-:W-:Y:S01]  /*0120*/  HFMA2 R88, -RZ, RZ, 0, 5.9604644775390625e-08 ;  /* 0x00000001ff587431 */ /* 0x000fe200000001ff */
[----:B------:R-:W-:Y:S05]  /*0130*/  BRA `(.L_x_0) ;  /* 0x00000000000c7947 */ /* 0x000fea0003800000 */
.L_x_1:
[----:B------:R-:W1:Y:S01]  /*0140*/  LDCU UR6, c[0x0][0x880] ;  /* 0x00011000ff0677ac */ /* 0x000e620008000800 */
[----:B------:R-:W-:Y:S01]  /*0150*/  HFMA2 R88, -RZ, RZ, 0, 5.9604644775390625e-08 ;  /* 0x00000001ff587431 */ /* 0x000fe200000001ff */
[----:B-1----:R-:W-:-:S07]  /*0160*/  MOV R49, UR6 ;  /* 0x0000000600317c02 */ /* 0x002fce0008000f00 */
.L_x_0:
[----:B------:R-:W2:Y:S02]  /*0170*/  LDCU.64 UR6, c[0x0][0x8b0] ;  /* 0x00011600ff0677ac */ /* 0x000ea40008000a00 */
[----:B--2---:R-:W-:-:S04]  /*0180*/  UISETP.NE.U32.AND UP0, UPT, UR6, URZ, UPT ;  /* 0x000000ff0600728c */ /* 0x004fc8000bf05070 */
[----:B------:R-:W-:-:S09]  /*0190*/  UISETP.NE.AND.EX UP0, UPT, UR7, URZ, UPT, UP0 ;  /* 0x000000ff0700728c */ /* 0x000fd2000bf05300 */
[----:B------:R-:W-:Y:S05]  /*01a0*/  BRA.U UP0, `(.L_x_2) ;  /* 0x0000000100247547 */ /* 0x000fea000b800000 */
[----:B------:R-:W2:Y:S02]  /*01b0*/  LDCU.64 UR6, c[0x0][0x8a8] ;  /* 0x00011500ff0677ac */ /* 0x000ea40008000a00 */
[----:B--2---:R-:W-:-:S04]  /*01c0*/  UISETP.NE.U32.AND UP0, UPT, UR6, URZ, UPT ;  /* 0x000000ff0600728c */ /* 0x004fc8000bf05070 */
[----:B------:R-:W-:-:S09]  /*01d0*/  UISETP.NE.AND.EX UP0, UPT, UR7, URZ, UPT, UP0 ;  /* 0x000000ff0700728c */ /* 0x000fd2000bf05300 */
[----:B------:R-:W-:Y:S05]  /*01e0*/  BRA.U !UP0, `(.L_x_3) ;  /* 0x00000001080c7547 */ /* 0x000fea000b800000 */
[----:B-1----:R-:W1:Y:S02]  /*01f0*/  LDC.64 R2, c[0x0][0x8a8] ;  /* 0x00022a00ff027b82 */ /* 0x002e640000000a00 */
[----:B-1----:R2:W5:Y:S01]  /*0200*/  LDG.E R47, desc[UR46][R2.64] ;  /* 0x0000002e022f7981 */ /* 0x002562000c1e1900 */
[----:B------:R-:W-:Y:S05]  /*0210*/  BRA `(.L_x_2) ;  /* 0x0000000000087947 */ /* 0x000fea0003800000 */
.L_x_3:
[----:B------:R-:W2:Y:S02]  /*0220*/  LDCU UR6, c[0x0][0x8a0] ;  /* 0x00011400ff0677ac */ /* 0x000ea40008000800 */
[----:B--2---:R-:W-:Y:S02]  /*0230*/  MOV R47, UR6 ;  /* 0x00000006002f7c02 */ /* 0x004fe40008000f00 */
.L_x_2:
[----:B------:R-:W-:Y:S01]  /*0240*/  IMAD.U32 R0, RZ, RZ, UR8 ;  /* 0x00000008ff007e24 */ /* 0x000fe2000f8e00ff */
[----:B------:R-:W-:Y:S04]  /*0250*/  BSSY.RECONVERGENT B0, `(.L_x_4) ;  /* 0x000000c000007945 */ /* 0x000fe80003800200 */
[C---:B------:R-:W-:Y:S02]  /*0260*/  ISETP.NE.OR P1, PT, R0.reuse, 0x1, !P5 ;  /* 0x000000010000780c */ /* 0x040fe40006f25670 */
[----:B------:R-:W-:-:S11]  /*0270*/  ISETP.NE.OR P0, PT, R0, 0x3, !P5 ;  /* 0x000000030000780c */ /* 0x000fd60006f05670 */
[----:B------:R-:W-:Y:S05]  /*0280*/  @P1 BRA `(.L_x_5) ;  /* 0x0000000000201947 */ /* 0x000fea0003800000 */
[----:B------:R-:W3:Y:S02]  /*0290*/  LDCU.64 UR6, c[0x0][0x348] ;  /* 0x00006900ff0677ac */ /* 0x000ee40008000a00 */
[----:B---3--:R-:W-:Y:S02]  /*02a0*/  UIADD3 UR10, UP1, UPT, UR6, 0x80, URZ ;  /* 0x00000080060a7890 */ /* 0x008fe4000ff3e0ff */
[----:B------:R-:W-:Y:S02]  /*02b0*/  UIADD3 UR6, UP0, UPT, UR6, 0x180, URZ ;  /* 0x0000018006067890 */ /* 0x000fe4000ff1e0ff */
[----:B------:R-:W-:Y:S02]  /*02c0*/  UIADD3.X UR11, UPT, UPT, URZ, UR7, URZ, UP1, !UPT ;  /* 0x00000007ff0b7290 */ /* 0x000fe40008ffe4ff */
[----:B------:R-:W-:-:S07]  /*02d0*/  UIADD3.X UR7, UPT, UPT, URZ, UR7, URZ, UP0, !UPT ;  /* 0x00000007ff077290 */ /* 0x000fce00087fe4ff */
[----:B------:R3:W-:Y:S02]  /*02e0*/  UTMACCTL.PF [UR10] ;  /* 0x000000000a0079b9 */ /* 0x0007e40008040000 */
[----:B------:R3:W-:Y:S02]  /*02f0*/  UTMACCTL.PF [UR6] ;  /* 0x00000000060079b9 */ /* 0x0007e40008040000 */
[----:B---3--:R-:W-:Y:S01]  /*0300*/  NOP ;  /* 0x0000000000007918 */ /* 0x008fe20000000000 */
.L_x_5:
[----:B------:R-:W-:Y:S05]  /*0310*/  BSYNC.RECONVERGENT B0 ;  /* 0x0000000000007941 */ /* 0x000fea0003800200 */
.L_x_4:
[----:B------:R-:W-:Y:S04]  /*0320*/  BSSY.RECONVERGENT B0, `(.L_x_6) ;  /* 0x000000a000007945 */ /* 0x000fe80003800200 */
        /* <DEDUP_REMOVED lines=9> */
.L_x_7:
[----:B------:R-:W-:Y:S05]  /*03c0*/  BSYNC.RECONVERGENT B0 ;  /* 0x0000000000007941 */ /* 0x000fea0003800200 */
.L_x_6:
[----:B------:R-:W3:Y:S01]  /*03d0*/  LDCU.64 UR6, c[0x0][0x888] ;  /* 0x00011100ff0677ac */ /* 0x000ee20008000a00 */
[----:B------:R-:W-:Y:S02]  /*03e0*/  UISETP.EQ.U32.AND UP1, UPT, UR4, URZ, UPT ;  /* 0x000000ff0400728c */ /* 0x000fe4000bf22070 */
[----:B------:R-:W-:Y:S02]  /*03f0*/  UPLOP3.LUT UP2, UPT, UPT, UPT, UPT, 0x80, 0x8 ;  /* 0x000000000008789c */ /* 0x000fe40003f4f070 */
[----:B---3--:R-:W-:-:S04]  /*0400*/  UISETP.NE.U32.AND UP0, UPT, UR6, URZ, UPT ;  /* 0x000000ff0600728c */ /* 0x008fc8000bf05070 */
[----:B------:R-:W-:-:S04]  /*0410*/  UISETP.NE.AND.EX UP0, UPT, UR7, URZ, UPT, UP0 ;  /* 0x000000ff0700728c */ /* 0x000fc8000bf05300 */
[----:B------:R-:W-:-:S04]  /*0420*/  UISETP.EQ.OR.EX UP3, UPT, UR5, URZ, !UP0, UP1 ;  /* 0x000000ff0500728c */ /* 0x000fc8000c762710 */
[----:B------:R-:W-:-:S05]  /*0430*/  UP2UR UR50, UPR, URZ, 0x8 ;  /* 0x00000008ff327883 */ /* 0x000fca0008000000 */
[----:B------:R-:W-:Y:S07]  /*0440*/  BRA.U !UP3, `(.L_x_8) ;  /* 0x000000010b207547 */ /* 0x000fee000b800000 */
[----:B------:R-:W-:Y:S01]  /*0450*/  UISETP.NE.U32.AND UP2, UPT, UR4, URZ, UPT ;  /* 0x000000ff0400728c */ /* 0x000fe2000bf45070 */
[----:B-----5:R-:W-:Y:S01]  /*0460*/  FSETP.NEU.AND P0, PT, R49, RZ, PT ;  /* 0x000000ff3100720b */ /* 0x020fe20003f0d000 */
[----:B------:R-:W-:Y:S02]  /*0470*/  USEL UR4, URZ, 0xffffffff, UP0 ;  /* 0xffffffffff047887 */ /* 0x000fe40008000000 */
[----:B------:R-:W-:-:S10]  /*0480*/  UISETP.NE.AND.EX UP2, UPT, UR5, URZ, UPT, UP2 ;  /* 0x000000ff0500728c */ /* 0x000fd4000bf45320 */
[----:B------:R-:W-:Y:S01]  /*0490*/  VOTEU.ANY UP1, P0 ;  /* 0x0000000000ff7886 */ /* 0x000fe20000020100 */
[----:B------:R-:W-:-:S04]  /*04a0*/  @!UP2 USEL UR4, URZ, 0xffffffff, UP1 ;  /* 0xffffffffff04a887 */ /* 0x000fc80008800000 */
[----:B------:R-:W-:-:S04]  /*04b0*/  ULOP3.LUT UR4, UR4, 0x1, URZ, 0xc0, !UPT ;  /* 0x0000000104047892 */ /* 0x000fc8000f8ec0ff */
[----:B------:R-:W-:-:S11]  /*04c0*/  UISETP.NE.U32.AND UP2, UPT, UR4, 0x1, UPT ;  /* 0x000000010400788c */ /* 0x000fd6000bf45070 */
.L_x_8:
[----:B-12---:R-:W1:Y:S01]  /*04d0*/  SHFL.IDX PT, R2, R92, RZ, 0x1f ;  /* 0x00001fff5c027589 */ /* 0x006e6200000e0000 */
[----:B------:R-:W-:-:S04]  /*04e0*/  UISETP.NE.AND UP1, UPT, UR8, 0x2, UPT ;  /* 0x000000020800788c */ /* 0x000fc8000bf25270 */
[----:B------:R-:W-:Y:S01]  /*04f0*/  USEL UR6, URZ, 0x1, UP1 ;  /* 0x00000001ff067887 */ /* 0x000fe20008800000 */
[----:B-1----:R-:W-:-:S13]  /*0500*/  ISETP.NE.AND P0, PT, R2, RZ, PT ;  /* 0x000000ff0200720c */ /* 0x002fda0003f05270 */
[----:B------:R-:W-:Y:S05]  /*0510*/  @P0 BRA `(.L_x_9) ;  /* 0x0000000000580947 */ /* 0x000fea0003800000 */
[----:B------:R-:W1:Y:S01]  /*0520*/  S2UR UR5, SR_CgaCtaId ;  /* 0x00000000000579c3 */ /* 0x000e620000008800 */
[----:B------:R-:W-:Y:S01]  /*0530*/  UMOV UR7, 0x400 ;  /* 0x0000040000077882 */ /* 0x000fe20000000000 */
[----:B------:R-:W-:Y:S01]  /*0540*/  UMOV UR4, 0x1 ;  /* 0x0000000100047882 */ /* 0x000fe20000000000 */
[----:B------:R-:W-:Y:S01]  /*0550*/  ELECT P0, URZ, PT ;  /* 0x0000000000ff782f */ /* 0x000fe20003800000 */
[----:B------:R-:W-:-:S04]  /*0560*/  UIADD3 UR10, UPT, UPT, -UR4, 0x100000, URZ ;  /* 0x00100000040a7890 */ /* 0x000fc8000fffe1ff */
[----:B------:R-:W-:Y:S02]  /*0570*/  USHF.L.U32 UR11, UR10, 0xb, URZ ;  /* 0x0000000b0a0b7899 */ /* 0x000fe400080006ff */
[----:B------:R-:W-:Y:S02]  /*0580*/  USHF.L.U32 UR10, UR10, 0x1, URZ ;  /* 0x000000010a0a7899 */ /* 0x000fe400080006ff */
[----:B-1----:R-:W-:Y:S01]  /*0590*/  ULEA UR5, UR5, UR7, 0x18 ;  /* 0x0000000705057291 */ /* 0x002fe2000f8ec0ff */
[----:B------:R-:W1:Y:S11]  /*05a0*/  FENCE.VIEW.ASYNC.S ;  /* 0x00000000000073c6 */ /* 0x000e760000000000 */
[----:B-1----:R1:W2:Y:S01]  /*05b0*/  SYNCS.EXCH.64 URZ, [UR5], UR10 ;  /* 0x0000000a05ff75b2 */ /* 0x0022a20008000100 */
[----:B------:R1:W3:Y:S01]  /*05c0*/  SYNCS.EXCH.64 URZ, [UR5+0x30], UR10 ;  /* 0x0000300a05ff75b2 */ /* 0x0002e20008000100 */
[----:B------:R1:W4:Y:S01]  /*05d0*/  SYNCS.EXCH.64 URZ, [UR5+0x8], UR10 ;  /* 0x0000080a05ff75b2 */ /* 0x0003220008000100 */
[----:B------:R1:W1:Y:S01]  /*05e0*/  SYNCS.EXCH.64 URZ, [UR5+0x38], UR10 ;  /* 0x0000380a05ff75b2 */ /* 0x0002620008000100 */
        /* <DEDUP_REMOVED lines=8> */
[----:B------:R-:W-:Y:S01]  /*0670*/  NOP ;  /* 0x0000000000007918 */ /* 0x000fe20000000000 */
.L_x_9:
[----:B------:R-:W2:Y:S01]  /*0680*/  SHFL.IDX PT, R2, R92, RZ, 0x1f ;  /* 0x00001fff5c027589 */ /* 0x000ea200000e0000 */
[----:B------:R-:W-:Y:S01]  /*0690*/  NOP ;  /* 0x0000000000007918 */ /* 0x000fe20000000000 */
[----:B--2---:R-:W-:-:S13]  /*06a0*/  ISETP.NE.AND P0, PT, R2, 0x1, PT ;  /* 0x000000010200780c */ /* 0x004fda0003f05270 */
[----:B------:R-:W-:Y:S05]  /*06b0*/  @P0 BRA `(.L_x_10) ;  /* 0x0000000000580947 */ /* 0x000fea0003800000 */
[----:B------:R-:W2:Y:S01]  /*06c0*/  S2UR UR7, SR_CgaCtaId ;  /* 0x00000000000779c3 */ /* 0x000ea20000008800 */
[----:B------:R-:W-:Y:S01]  /*06d0*/  UMOV UR9, 0x400 ;  /* 0x0000040000097882 */ /* 0x000fe20000000000 */
[----:B-1----:R-:W-:Y:S01]  /*06e0*/  UMOV UR5, 0x20 ;  /* 0x0000002000057882 */ /* 0x002fe20000000000 */
[----:B------:R-:W-:Y:S01]  /*06f0*/  UMOV UR4, 0x80 ;  /* 0x0000008000047882 */ /* 0x000fe20000000000 */
[----:B------:R-:W-:-:S04]  /*0700*/  UIADD3 UR10, UPT, UPT, -UR5, 0x100000, URZ ;  /* 0x00100000050a7890 */ /* 0x000fc8000fffe1ff */
[----:B------:R-:W-:Y:S02]  /*0710*/  USHF.L.U32 UR11, UR10, 0xb, URZ ;  /* 0x0000000b0a0b7899 */ /* 0x000fe400080006ff */
[----:B------:R-:W-:Y:S02]  /*0720*/  USHF.L.U32 UR10, UR10, 0x1, URZ ;  /* 0x000000010a0a7899 */ /* 0x000fe400080006ff */
[----:B------:R-:W-:-:S04]  /*0730*/  UIADD3 UR4, UPT, UPT, -UR4, 0x100000, URZ ;  /* 0x0010000004047890 */ /* 0x000fc8000fffe1ff */
[----:B------:R-:W-:Y:S02]  /*0740*/  USHF.L.U32 UR5, UR4, 0xb, URZ ;  /* 0x0000000b04057899 */ /* 0x000fe400080006ff */
[----:B------:R-:W-:Y:S01]  /*0750*/  USHF.L.U32 UR4, UR4, 0x1, URZ ;  /* 0x0000000104047899 */ /* 0x000fe200080006ff */
[----:B------:R-:W-:Y:S01]  /*0760*/  ELECT P0, URZ, PT ;  /* 0x0000000000ff782f */ /* 0x000fe20003800000 */
[----:B--2---:R-:W-:Y:S01]  /*0770*/  ULEA UR7, UR7, UR9, 0x18 ;  /* 0x0000000907077291 */ /* 0x004fe2000f8ec0ff */
[----:B------:R-:W1:Y:S11]  /*0780*/  FENCE.VIEW.ASYNC.S ;  /* 0x00000000000073c6 */ /* 0x000e760000000000 */
[----:B-1----:R2:W1:Y:S01]  /*0790*/  SYNCS.EXCH.64 URZ, [UR7+0x60], UR10 ;  /* 0x0000600a07ff75b2 */ /* 0x0024620008000100 */
[----:B------:R2:W1:Y:S01]  /*07a0*/  SYNCS.EXCH.64 URZ, [UR7+0x80], UR4 ;  /* 0x0000800407ff75b2 */ /* 0x0004620008000100 */
[----:B------:R2:W1:Y:S01]  /*07b0*/  SYNCS.EXCH.64 URZ, [UR7+0x68], UR10 ;  /* 0x0000680a07ff75b2 */ /* 0x0004620008000100 */
[----:B------:R2:W1:Y:S01]  /*07c0*/  SYNCS.EXCH.64 URZ, [UR7+0x88], UR4 ;  /* 0x0000880407ff75b2 */ /* 0x0004620008000100 */
[----:B------:R2:W1:Y:S01]  /*07d0*/  SYNCS.EXCH.64 URZ, [UR7+0x70], UR10 ;  /* 0x0000700a07ff75b2 */ /* 0x0004620008000100 */
[----:B------:R2:W1:Y:S01]  /*07e0*/  SYNCS.EXCH.64 URZ, [UR7+0x90], UR4 ;  /* 0x0000900407ff75b2 */ /* 0x0004620008000100 */
[----:B------:R2:W1:Y:S01]  /*07f0*/  SYNCS.EXCH.64 URZ, [UR7+0x78], UR10 ;  /* 0x0000780a07ff75b2 */ /* 0x0004620008000100 */
[----:B------:R2:W1:Y:S02]  /*0800*/  SYNCS.EXCH.64 URZ, [UR7+0x98], UR4 ;  /* 0x0000980407ff75b2 */ /* 0x0004640008000100 */
[----:B--2---:R-:W-:Y:S01]  /*0810*/  NOP ;  /* 0x0000000000007918 */ /* 0x004fe20000000000 */
.L_x_10:
[----:B------:R-:W2:Y:S01]  /*0820*/  SHFL.IDX PT, R2, R92, RZ, 0x1f ;  /* 0x00001fff5c027589 */ /* 0x000ea200000e0000 */
[----:B------:R-:W-:Y:S01]  /*0830*/  NOP ;  /* 0x0000000000007918 */ /* 0x000fe20000000000 */
[----:B--2---:R-:W-:-:S13]  /*0840*/  ISETP.NE.AND P0, PT, R2, 0x3, PT ;  /* 0x000000030200780c */ /* 0x004fda0003f05270 */
[----:B------:R-:W-:Y:S05]  /*0850*/  @P0 BRA `(.L_x_11) ;  /* 0x0000000000300947 */ /* 0x000fea0003800000 */
[----:B-1----:R-:W1:Y:S01]  /*0860*/  S2UR UR5, SR_CgaCtaId ;  /* 0x00000000000579c3 */ /* 0x002e620000008800 */
        /* <DEDUP_REMOVED lines=8> */
[----:B-1----:R2:W1:Y:S01]  /*08f0*/  SYNCS.EXCH.64 URZ, [UR5+0xa0], UR10 ;  /* 0x0000a00a05ff75b2 */ /* 0x0024620008000100 */
[----:B------:R2:W1:Y:S02]  /*0900*/  SYNCS.EXCH.64 URZ, [UR5+0xa8], UR10 ;  /* 0x0000a80a05ff75b2 */ /* 0x0004640008000100 */
[----:B--2---:R-:W-:Y:S01]  /*0910*/  NOP ;  /* 0x0000000000007918 */ /* 0x004fe20000000000 */
.L_x_11:
[----:B------:R-:W2:Y:S01]  /*0920*/  SHFL.IDX PT, R2, R92, RZ, 0x1f ;  /* 0x00001fff5c027589 */ /* 0x000ea200000e0000 */
[----:B------:R-:W-:Y:S01]  /*0930*/  NOP ;  /* 0x0000000000007918 */ /* 0x000fe20000000000 */
[----:B--2---:R-:W-:-:S13]  /*0940*/  ISETP.NE.AND P0, PT, R2, 0x4, PT ;  /* 0x000000040200780c */ /* 0x004fda0003f05270 */
[----:B------:R-:W-:Y:S05]  /*0950*/  @P0 BRA `(.L_x_12) ;  /* 0x00000000004c0947 */ /* 0x000fea0003800000 */
[----:B-1----:R-:W1:Y:S01]  /*0960*/  S2UR UR5, SR_CgaCtaId ;  /* 0x00000000000579c3 */ /* 0x002e620000008800 */
[----:B------:R-:W-:Y:S01]  /*0970*/  UMOV UR9, 0x100 ;  /* 0x0000010000097882 */ /* 0x000fe20000000000 */
[----:B------:R-:W-:Y:S01]  /*0980*/  UMOV UR7, 0x400 ;  /* 0x0000040000077882 */ /* 0x000fe20000000000 */
[----:B------:R-:W-:Y:S01]  /*0990*/  USEL UR9, UR9, 0xe0, UP2 ;  /* 0x000000e009097887 */ /* 0x000fe20009000000 */
[----:B------:R-:W-:Y:S01]  /*09a0*/  UMOV UR4, 0x1 ;  /* 0x0000000100047882 */ /* 0x000fe20000000000 */
[----:B------:R-:W-:Y:S01]  /*09b0*/  ELECT P0, URZ, PT ;  /* 0x0000000000ff782f */ /* 0x000fe20003800000 */
[----:B------:R-:W-:-:S04]  /*09c0*/  UIADD3 UR10, UPT, UPT, -UR4, 0x100000, URZ ;  /* 0x00100000040a7890 */ /* 0x000fc8000fffe1ff */
[----:B------:R-:W-:Y:S02]  /*09d0*/  USHF.L.U32 UR11, UR10, 0xb, URZ ;  /* 0x0000000b0a0b7899 */ /* 0x000fe400080006ff */
[----:B------:R-:W-:Y:S02]  /*09e0*/  USHF.L.U32 UR10, UR10, 0x1, URZ ;  /* 0x000000010a0a7899 */ /* 0x000fe400080006ff */
[----:B------:R-:W-:-:S04]  /*09f0*/  UIADD3 UR12, UPT, UPT, -UR9, 0x100000, URZ ;  /* 0x00100000090c7890 */ /* 0x000fc8000fffe1ff */
[----:B------:R-:W-:Y:S02]  /*0a00*/  USHF.L.U32 UR13, UR12, 0xb, URZ ;  /* 0x0000000b0c0d7899 */ /* 0x000fe400080006ff */
[----:B------:R-:W-:Y:S02]  /*0a10*/  USHF.L.U32 UR12, UR12, 0x1, URZ ;  /* 0x000000010c0c7899 */ /* 0x000fe400080006ff */
[----:B-1----:R-:W-:Y:S01]  /*0a20*/  ULEA UR5, UR5, UR7, 0x18 ;  /* 0x0000000705057291 */ /* 0x002fe2000f8ec0ff */
[----:B------:R-:W1:Y:S11]  /*0a30*/  FENCE.VIEW.ASYNC.S ;  /* 0x00000000000073c6 */ /* 0x000e760000000000 */
[----:B-1----:R2:W1:Y:S01]  /*0a40*/  SYNCS.EXCH.64 URZ, [UR5+0xb0], UR10 ;  /* 0x0000b00a05ff75b2 */ /* 0x0024620008000100 */
[----:B------:R2:W1:Y:S01]  /*0a50*/  SYNCS.EXCH.64 URZ, [UR5+0xc0], UR12 ;  /* 0x0000c00c05ff75b2 */ /* 0x0004620008000100 */
[----:B------:R2:W1:Y:S01]  /*0a60*/  SYNCS.EXCH.64 URZ, [UR5+0xb8], UR10 ;  /* 0x0000b80a05ff75b2 */ /* 0x0004620008000100 */
[----:B------:R2:W1:Y:S02]  /*0a70*/  SYNCS.EXCH.64 URZ, [UR5+0xc8], UR12 ;  /* 0x0000c80c05ff75b2 */ /* 0x0004640008000100 */
[----:B--2---:R-:W-:Y:S01]  /*0a80*/  NOP ;  /* 0x0000000000007918 */ /* 0x004fe20000000000 */
.L_x_12:
        /* <DEDUP_REMOVED lines=26> */
.L_x_13:
        /* <DEDUP_REMOVED lines=18> */
.L_x_14:
[----:B-1----:R-:W1:Y:S01]  /*0d50*/  S2UR UR5, SR_CTAID.X ;  /* 0x00000000000579c3 */ /* 0x002e620000002500 */
[----:B------:R-:W-:-:S05]  /*0d60*/  CS2R.32 R87, SR_CgaSize ;  /* 0x0000000000577805 */ /* 0x000fca0000008a00 */
[----:B------:R-:W-:-:S05]  /*0d70*/  IMAD R87, R87, -0xa0, RZ ;  /* 0xffffff6057577824 */ /* 0x000fca00078e02ff */
[----:B------:R-:W-:-:S14]  /*0d80*/  R2UR UR9, R87 ;  /* 0x00000000570972ca */ /* 0x000fdc00000e0000 */
[----:B------:R-:W2:Y:S01]  /*0d90*/  LDCU UR9, c[0x0][UR9+0x2b0] ;  /* 0x00005600090977ac */ /* 0x000ea20008000800 */
[----:B------:R-:W-:Y:S01]  /*0da0*/  NOP ;  /* 0x0000000000007918 */ /* 0x000fe20000000000 */
[----:B------:R-:W-:-:S05]  /*0db0*/  CS2R.32 R87, SR_CgaSize ;  /* 0x0000000000577805 */ /* 0x000fca0000008a00 */
[----:B------:R-:W-:-:S05]  /*0dc0*/  IMAD R87, R87, -0xa0, RZ ;  /* 0xffffff6057577824 */ /* 0x000fca00078e02ff */
[----:B------:R-:W-:-:S14]  /*0dd0*/  R2UR UR7, R87 ;  /* 0x00000000570772ca */ /* 0x000fdc00000e0000 */
[----:B------:R-:W3:Y:S01]  /*0de0*/  LDCU UR7, c[0x0][UR7+0x2b4] ;  /* 0x00005680070777ac */ /* 0x000ee20008000800 */
[----:B------:R-:W4:Y:S08]  /*0df0*/  S2UR UR4, SR_CTAID.Y ;  /* 0x00000000000479c3 */ /* 0x000f300000002600 */
[----:B------:R-:W3:Y:S01]  /*0e00*/  LDC R10, c[0x0][0xb24] ;  /* 0x0002c900ff0a7b82 */ /* 0x000ee20000000800 */
[----:B-1----:R-:W-:-:S02]  /*0e10*/  I2FP.F32.U32 R87, UR5 ;  /* 0x0000000500577c45 */ /* 0x002fc40008201000 */
[----:B------:R-:W-:-:S05]  /*0e20*/  CS2R.32 R3, SR_CgaSize ;  /* 0x0000000000037805 */ /* 0x000fca0000008a00 */
[----:B------:R-:W-:-:S06]  /*0e30*/  IMAD R3, R3, -0xa0, RZ ;  /* 0xffffff6003037824 */ /* 0x000fcc00078e02ff */
[----:B------:R-:W1:Y:S01]  /*0e40*/  LDC R3, c[0x0][R3+0x2a0] ;  /* 0x0000a80003037b82 */ /* 0x000e620000000800 */
[----:B------:R-:W-:Y:S01]  /*0e50*/  MOV R15, UR5 ;  /* 0x00000005000f7c02 */ /* 0x000fe20008000f00 */
[----:B--2---:R-:W-:Y:S01]  /*0e60*/  FMUL R87, R87, UR9 ;  /* 0x0000000957577c20 */ /* 0x004fe20008400000 */
[----:B----4-:R-:W-:Y:S02]  /*0e70*/  I2FP.F32.U32 R86, UR4 ;  /* 0x0000000400567c45 */ /* 0x010fe40008201000 */
[----:B------:R-:W-:-:S05]  /*0e80*/  CS2R.32 R2, SR_CgaSize ;  /* 0x0000000000027805 */ /* 0x000fca0000008a00 */
[----:B------:R-:W-:-:S06]  /*0e90*/  IMAD R2, R2, -0xa0, RZ ;  /* 0xffffff6002027824 */ /* 0x000fcc00078e02ff */
[----:B------:R-:W2:Y:S01]  /*0ea0*/  LDC R2, c[0x0][R2+0x2a4] ;  /* 0x0000a90002027b82 */ /* 0x000ea20000000800 */
[----:B------:R-:W-:Y:S01]  /*0eb0*/  MOV R14, UR4 ;  /* 0x00000004000e7c02 */ /* 0x000fe20008000f00 */
[----:B------:R-:W4:Y:S01]  /*0ec0*/  F2I.U32.TRUNC.NTZ R87, R87 ;  /* 0x0000005700577305 */ /* 0x000f22000020f000 */
[----:B---3--:R-:W-:-:S05]  /*0ed0*/  FMUL R86, R86, UR7 ;  /* 0x0000000756567c20 */ /* 0x008fca0008400000 */
[----:B------:R-:W-:Y:S01]  /*0ee0*/  BAR.SYNC.DEFER_BLOCKING 0x0 ;  /* 0x0000000000007b1d */ /* 0x000fe20000010000 */
[----:B------:R-:W-:-:S05]  /*0ef0*/  ISETP.GE.AND P0, PT, R10, 0x1, PT ;  /* 0x000000010a00780c */ /* 0x000fca0003f06270 */
[----:B------:R-:W3:Y:S02]  /*0f00*/  F2I.U32.TRUNC.NTZ R86, R86 ;  /* 0x0000005600567305 */ /* 0x000ee4000020f000 */
[----:B------:R-:W2:Y:S01]  /*0f10*/  S2UR UR36, SR_CTAID.Z ;  /* 0x00000000002479c3 */ /* 0x000ea20000002700 */
[----:B----4-:R-:W-:-:S05]  /*0f20*/  IADD3 R87, PT, PT, -R87, RZ, RZ ;  /* 0x000000ff57577210 */ /* 0x010fca0007ffe1ff */
[----:B-1----:R-:W-:Y:S01]  /*0f30*/  IMAD R87, R3, R87, UR5 ;  /* 0x0000000503577e24 */ /* 0x002fe2000f8e0257 */
[----:B---3--:R-:W-:-:S05]  /*0f40*/  IADD3 R86, PT, PT, -R86, RZ, RZ ;  /* 0x000000ff56567210 */ /* 0x008fca0007ffe1ff */
[----:B--2---:R-:W-:Y:S01]  /*0f50*/  IMAD R86, R2, R86, UR4 ;  /* 0x0000000402567e24 */ /* 0x004fe2000f8e0256 */
[----:B------:R-:W-:Y:S06]  /*0f60*/  @!P0 BRA `(.L_x_15) ;  /* 0x0000000000b88947 */ /* 0x000fec0003800000 */
[----:B------:R-:W1:Y:S01]  /*0f70*/  LDC.64 R4, c[0x0][0xb18] ;  /* 0x0002c600ff047b82 */ /* 0x000e620000000a00 */
[----:B------:R-:W-:-:S07]  /*0f80*/  ISETP.NE.AND P0, PT, R10, 0x1, PT ;  /* 0x000000010a00780c */ /* 0x000fce0003f05270 */
[----:B------:R-:W2:Y:S08]  /*0f90*/  LDC R9, c[0x0][0xb0c] ;  /* 0x0002c300ff097b82 */ /* 0x000eb00000000800 */
[----:B------:R-:W3:Y:S08]  /*0fa0*/  LDC R12, c[0x0][0x370] ;  /* 0x0000dc00ff0c7b82 */ /* 0x000ef00000000800 */
[----:B------:R-:W4:Y:S01]  /*0fb0*/  LDC R11, c[0x0][0x374] ;  /* 0x0000dd00ff0b7b82 */ /* 0x000f220000000800 */
[----:B-1----:R-:W-:-:S07]  /*0fc0*/  ISETP.NE.AND P1, PT, R4, 0x1, PT ;  /* 0x000000010400780c */ /* 0x002fce0003f25270 */
[----:B------:R-:W3:Y:S01]  /*0fd0*/  LDC.64 R6, c[0x0][0xb10] ;  /* 0x0002c400ff067b82 */ /* 0x000ee20000000a00 */
[----:B--2---:R-:W-:-:S07]  /*0fe0*/  ISETP.NE.AND P2, PT, R9, 0x1, PT ;  /* 0x000000010900780c */ /* 0x004fce0003f45270 */
[----:B------:R-:W1:Y:S08]  /*0ff0*/  LDC R8, c[0x0][0xb20] ;  /* 0x0002c800ff087b82 */ /* 0x000e700000000800 */
[----:B------:R-:W2:Y:S01]  /*1000*/  LDC.64 R2, c[0x0][0xb28] ;  /* 0x0002ca00ff027b82 */ /* 0x000ea20000000a00 */
[----:B----4-:R-:W-:-:S04]  /*1010*/  IMAD.HI.U32 R13, R11, R5, RZ ;  /* 0x000000050b0d7227 */ /* 0x010fc800078e00ff */
[----:B------:R-:W-:-:S04]  /*1020*/  IMAD.HI.U32 R5, R14, R5, RZ ;  /* 0x000000050e057227 */ /* 0x000fc800078e00ff */
[----:B---3--:R-:W-:-:S05]  /*1030*/  IMAD.HI.U32 R16, R12, R6, RZ ;  /* 0x000000060c107227 */ /* 0x008fca00078e00ff */
[-C--:B------:R-:W-:Y:S01]  /*1040*/  @P2 SHF.R.U32.HI R12, RZ, R7.reuse, R16 ;  /* 0x00000007ff0c2219 */ /* 0x080fe20000011610 */
[----:B------:R-:W-:Y:S01]  /*1050*/  IMAD.HI.U32 R16, R15, R6, RZ ;  /* 0x000000060f107227 */ /* 0x000fe200078e00ff */
[-C--:B-1----:R-:W-:Y:S02]  /*1060*/  @P1 SHF.R.U32.HI R11, RZ, R8.reuse, R13 ;  /* 0x00000008ff0b1219 */ /* 0x082fe4000001160d */
[----:B------:R-:W-:Y:S02]  /*1070*/  SHF.R.U32.HI R5, RZ, R8, R5 ;  /* 0x00000008ff057219 */ /* 0x000fe40000011605 */
[----:B------:R-:W-:Y:S02]  /*1080*/  SHF.R.U32.HI R16, RZ, R7, R16 ;  /* 0x00000007ff107219 */ /* 0x000fe40000011610 */
[----:B------:R-:W-:Y:S01]  /*1090*/  SEL R5, R14, R5, !P1 ;  /* 0x000000050e057207 */ /* 0x000fe20004800000 */
[----:B--2---:R-:W-:Y:S01]  /*10a0*/  IMAD.HI.U32 R13, R11, R2, RZ ;  /* 0x000000020b0d7227 */ /* 0x004fe200078e00ff */
[----:B------:R-:W-:-:S03]  /*10b0*/  SEL R16, R15, R16, !P2 ;  /* 0x000000100f107207 */ /* 0x000fc60005000000 */
[----:B------:R-:W-:Y:S01]  /*10c0*/  IMAD.HI.U32 R6, R12, R2, RZ ;  /* 0x000000020c067227 */ /* 0x000fe200078e00ff */
[----:B------:R-:W-:-:S04]  /*10d0*/  @P0 SHF.R.U32.HI R11, RZ, R3, R13 ;  /* 0x00000003ff0b0219 */ /* 0x000fc8000001160d */
[----:B------:R-:W-:Y:S01]  /*10e0*/  @P0 SHF.R.U32.HI R12, RZ, R3, R6 ;  /* 0x00000003ff0c0219 */ /* 0x000fe20000011606 */
[----:B------:R-:W-:-:S04]  /*10f0*/  IMAD R11, R11, R10, RZ ;  /* 0x0000000a0b0b7224 */ /* 0x000fc800078e02ff */
[----:B------:R-:W-:Y:S01]  /*1100*/  IMAD R6, R12, R10, RZ ;  /* 0x0000000a0c067224 */ /* 0x000fe200078e02ff */
[----:B------:R-:W-:-:S04]  /*1110*/  ISETP.GE.AND P1, PT, R5, R11, PT ;  /* 0x0000000b0500720c */ /* 0x000fc80003f26270 */
[----:B------:R-:W-:Y:S01]  /*1120*/  ISETP.GE.OR P1, PT, R16, R6, P1 ;  /* 0x000000061000720c */ /* 0x000fe20000f26670 */
[----:B------:R-:W-:-:S05]  /*1130*/  IMAD.HI.U32 R6, R5, R2, RZ ;  /* 0x0000000205067227 */ /* 0x000fca00078e00ff */
[----:B------:R-:W-:-:S04]  /*1140*/  SHF.R.U32.HI R6, RZ, R3, R6 ;  /* 0x00000003ff067219 */ /* 0x000fc80000011606 */
[----:B------:R-:W-:-:S03]  /*1150*/  SEL R6, R5, R6, !P0 ;  /* 0x0000000605067207 */ /* 0x000fc60004000000 */
[----:B------:R-:W-:Y:S01]  /*1160*/  @!P1 IMAD.HI.U32 R7, R16, R2, RZ ;  /* 0x0000000210079227 */ /* 0x000fe200078e00ff */
[----:B------:R-:W-:-:S04]  /*1170*/  IADD3 R2, PT, PT, -R6, RZ, RZ ;  /* 0x000000ff06027210 */ /* 0x000fc80007ffe1ff */
[----:B------:R-:W-:Y:S01]  /*1180*/  @!P1 SHF.R.U32.HI R3, RZ, R3, R7 ;  /* 0x00000003ff039219 */ /* 0x000fe20000011607 */
[----:B------:R-:W-:Y:S01]  /*1190*/  IMAD R2, R10, R2, R5 ;  /* 0x000000020a027224 */ /* 0x000fe200078e0205 */
[----:B------:R-:W-:Y:S02]  /*11a0*/  IADD3 R7, PT, PT, -R5, RZ, RZ ;  /* 0x000000ff05077210 */ /* 0x000fe40007ffe1ff */
[----:B------:R-:W-:-:S03]  /*11b0*/  @!P1 SEL R3, R16, R3, !P0 ;  /* 0x0000000310039207 */ /* 0x000fc60004000000 */
[----:B------:R-:W-:Y:S02]  /*11c0*/  IMAD R7, R4, R7, R14 ;  /* 0x0000000704077224 */ /* 0x000fe400078e020e */
[--C-:B------:R-:W-:Y:S02]  /*11d0*/  @!P1 IMAD.IADD R6, R6, 0x1, -R3.reuse ;  /* 0x0000000106069824 */ /* 0x100fe400078e0a03 */
[----:B------:R-:W-:Y:S01]  /*11e0*/  @!P1 IMAD R3, R2, R12, R3 ;  /* 0x0000000c02039224 */ /* 0x000fe200078e0203 */
[----:B------:R-:W-:Y:S01]  /*11f0*/  IADD3 R2, PT, PT, -R16, RZ, RZ ;  /* 0x000000ff10027210 */ /* 0x000fe20007ffe1ff */
[----:B------:R-:W-:Y:S02]  /*1200*/  @!P1 IMAD R5, R6, R10, R16 ;  /* 0x0000000a06059224 */ /* 0x000fe400078e0210 */
[----:B------:R-:W-:Y:S02]  /*1210*/  @!P1 IMAD.MOV.U32 R16, RZ, RZ, R3 ;  /* 0x000000ffff109224 */ /* 0x000fe400078e0003 */
[----:B------:R-:W-:-:S02]  /*1220*/  IMAD R2, R9, R2, R15 ;  /* 0x0000000209027224 */ /* 0x000fc400078e020f */
[----:B------:R-:W-:Y:S02]  /*1230*/  IMAD R14, R5, R4, R7 ;  /* 0x00000004050e7224 */ /* 0x000fe400078e0207 */
[----:B------:R-:W-:Y:S02]  /*1240*/  IMAD R15, R16, R9, R2 ;  /* 0x00000009100f7224 */ /* 0x000fe400078e0202 */
.L_x_15:
[----:B------:R-:W1:Y:S01]  /*1250*/  LDCU UR4, c[0x0][0xb30] ;  /* 0x00016600ff0477ac */ /* 0x000e620008000800 */
[----:B------:R-:W2:Y:S08]  /*1260*/  S2UR UR37, SR_CgaCtaId ;  /* 0x00000000002579c3 */ /* 0x000eb00000008800 */
[----:B------:R-:W3:Y:S01]  /*1270*/  LDC R40, c[0x0][0xb24] ;  /* 0x0002c900ff287b82 */ /* 0x000ee20000000800 */
[----:B-1----:R-:W-:-:S09]  /*1280*/  UISETP.NE.AND UP1, UPT, UR4, 0x1, UPT ;  /* 0x000000010400788c */ /* 0x002fd2000bf25270 */
[----:B--2---:R-:W-:Y:S05]  /*1290*/  BRA.U UP1, `(.L_x_16) ;  /* 0x0000000101407547 */ /* 0x004fea000b800000 */
[----:B------:R-:W1:Y:S08]  /*12a0*/  LDC.64 R4, c[0x0][0xb10] ;  /* 0x0002c400ff047b82 */ /* 0x000e700000000a00 */
[----:B------:R-:W2:Y:S08]  /*12b0*/  LDC.64 R2, c[0x0][0xb18] ;  /* 0x0002c600ff027b82 */ /* 0x000eb00000000a00 */
[----:B------:R-:W4:Y:S08]  /*12c0*/  LDC R6, c[0x0][0xb20] ;  /* 0x0002c800ff067b82 */ /* 0x000f300000000800 */
[----:B------:R-:W3:Y:S01]  /*12d0*/  LDC R7, c[0x0][0xb0c] ;  /* 0x0002c300ff077b82 */ /* 0x000ee20000000800 */
[----:B-1----:R-:W-:-:S05]  /*12e0*/  IMAD.HI.U32 R4, R15, R4, RZ ;  /* 0x000000040f047227 */ /* 0x002fca00078e00ff */
[----:B------:R-:W-:Y:S01]  /*12f0*/  SHF.R.U32.HI R4, RZ, R5, R4 ;  /* 0x00000005ff047219 */ /* 0x000fe20000011604 */
[----:B--2---:R-:W-:Y:S01]  /*1300*/  IMAD.HI.U32 R3, R14, R3, RZ ;  /* 0x000000030e037227 */ /* 0x004fe200078e00ff */
[----:B------:R-:W-:-:S04]  /*1310*/  ISETP.NE.AND P0, PT, R2, 0x1, PT ;  /* 0x000000010200780c */ /* 0x000fc80003f05270 */
[----:B----4-:R-:W-:-:S04]  /*1320*/  SHF.R.U32.HI R3, RZ, R6, R3 ;  /* 0x00000006ff037219 */ /* 0x010fc80000011603 */
[----:B------:R-:W-:Y:S02]  /*1330*/  SEL R3, R14, R3, !P0 ;  /* 0x000000030e037207 */ /* 0x000fe40004000000 */
[----:B---3--:R-:W-:-:S04]  /*1340*/  ISETP.NE.AND P1, PT, R7, 0x1, PT ;  /* 0x000000010700780c */ /* 0x008fc80003f25270 */
[----:B------:R-:W-:-:S05]  /*1350*/  SEL R4, R15, R4, !P1 ;  /* 0x000000040f047207 */ /* 0x000fca0004800000 */
[----:B------:R-:W-:Y:S02]  /*1360*/  IMAD.IADD R5, R3, 0x1, -R4 ;  /* 0x0000000103057824 */ /* 0x000fe400078e0a04 */
[----:B------:R-:W-:Y:S02]  /*1370*/  IMAD.IADD R3, R4, 0x1, -R3 ;  /* 0x0000000104037824 */ /* 0x000fe400078e0a03 */
[----:B------:R-:W-:Y:S02]  /*1380*/  IMAD R15, R5, R7, R15 ;  /* 0x00000007050f7224 */ /* 0x000fe400078e020f */
[----:B------:R-:W-:-:S07]  /*1390*/  IMAD R14, R3, R2, R14 ;  /* 0x00000002030e7224 */ /* 0x000fce00078e020e */
.L_x_16:
[----:B------:R-:W-:Y:S01]  /*13a0*/  BAR.SYNC.DEFER_BLOCKING 0x0 ;  /* 0x0000000000007b1d */ /* 0x000fe20000010000 */
[----:B------:R-:W-:Y:S01]  /*13b0*/  UISETP.NE.AND UP1, UPT, UR8, 0x2, UPT ;  /* 0x000000020800788c */ /* 0x000fe2000bf25270 */
[----:B------:R-:W-:Y:S02]  /*13c0*/  ISETP.NE.OR P5, PT, R0, 0x2, !P5 ;  /* 0x000000020000780c */ /* 0x000fe40006fa5670 */
[----:B------:R-:W-:-:S06]  /*13d0*/  LOP3.LUT R2, R101, 0x1f, RZ, 0xc0, !PT ;  /* 0x0000001f65027812 */ /* 0x000fcc00078ec0ff */
[----:B------:R-:W-:Y:S05]  /*13e0*/  BRA.U UP1, `(.L_x_17) ;  /* 0x00000011019c7547 */ /* 0x000fea000b800000 */
[----:B------:R-:W1:Y:S01]  /*13f0*/  LDCU UR13, c[0x0][0x38c] ;  /* 0x00007180ff0d77ac */ /* 0x000e620008000800 */
[----:B------:R-:W2:Y:S01]  /*1400*/  LDC R8, c[0x0][0x370] ;  /* 0x0000dc00ff087b82 */ /* 0x000ea20000000800 */
[----:B------:R-:W-:Y:S01]  /*1410*/  PLOP3.LUT P1, PT, PT, PT, UP2, 0x80, 0x8 ;  /* 0x000000000008781c */ /* 0x000fe20003f2f028 */
[----:B------:R-:W-:Y:S01]  /*1420*/  IMAD.MOV.U32 R17, RZ, RZ, 0x1 ;  /* 0x00000001ff117424 */ /* 0x000fe200078e00ff */
[----:B------:R-:W-:Y:S01]  /*1430*/  ISETP.EQ.OR P4, PT, R2, RZ, P5 ;  /* 0x000000ff0200720c */ /* 0x000fe20002f82670 */
[----:B------:R-:W-:Y:S01]  /*1440*/  IMAD.MOV.U32 R16, RZ, RZ, RZ ;  /* 0x000000ffff107224 */ /* 0x000fe200078e00ff */
[----:B------:R-:W-:Y:S02]  /*1450*/  PLOP3.LUT P1, PT, P1, PT, PT, 0x8, 0x80 ;  /* 0x000000000080781c */ /* 0x000fe40000f2e170 */
[----:B------:R-:W-:Y:S01]  /*1460*/  CS2R R12, SRZ ;  /* 0x00000000000c7805 */ /* 0x000fe2000001ff00 */
[----:B------:R-:W-:Y:S01]  /*1470*/  IMAD.MOV.U32 R11, RZ, RZ, 0x1 ;  /* 0x00000001ff0b7424 */ /* 0x000fe200078e00ff */
[----:B------:R-:W4:Y:S01]  /*1480*/  LDC R0, c[0x0][0x374] ;  /* 0x0000dd00ff007b82 */ /* 0x000f220000000800 */
[----:B------:R-:W2:Y:S01]  /*1490*/  LDCU.64 UR22, c[0x0][0x348] ;  /* 0x00006900ff1677ac */ /* 0x000ea20008000a00 */
[----:B------:R-:W-:Y:S01]  /*14a0*/  UMOV UR6, URZ ;  /* 0x000000ff00067c82 */ /* 0x000fe20008000000 */
[----:B-1----:R-:W-:-:S04]  /*14b0*/  UIADD3 UR5, UPT, UPT, UR13, 0x3f, URZ ;  /* 0x0000003f0d057890 */ /* 0x002fc8000fffe0ff */
[----:B------:R-:W-:-:S04]  /*14c0*/  USHF.R.S32.HI UR4, URZ, 0x1f, UR5 ;  /* 0x0000001fff047899 */ /* 0x000fc80008011405 */
[----:B------:R-:W-:-:S04]  /*14d0*/  ULEA.HI UR4, UR4, UR5, URZ, 0x6 ;  /* 0x0000000504047291 */ /* 0x000fc8000f8f30ff */
[----:B------:R-:W-:Y:S02]  /*14e0*/  USHF.R.S32.HI UR15, URZ, 0x6, UR4 ;  /* 0x00000006ff0f7899 */ /* 0x000fe40008011404 */
[----:B------:R-:W-:Y:S02]  /*14f0*/  UIADD3 UR4, UPT, UPT, UR13, -0x1, URZ ;  /* 0xffffffff0d047890 */ /* 0x000fe4000fffe0ff */
[----:B------:R-:W-:Y:S02]  /*1500*/  UISETP.LT.U32.AND UP0, UPT, UR15, 0x6, UPT ;  /* 0x000000060f00788c */ /* 0x000fe4000bf01070 */
[----:B------:R-:W-:Y:S02]  /*1510*/  UISETP.GE.U32.AND UP1, UPT, UR4, -0x7f, UPT ;  /* 0xffffff810400788c */ /* 0x000fe4000bf26070 */
[----:B------:R-:W-:Y:S02]  /*1520*/  USEL UR14, UR15, 0x6, UP0 ;  /* 0x000000060f0e7887 */ /* 0x000fe40008000000 */
[----:B------:R-:W-:-:S02]  /*1530*/  UIADD3 UR13, UPT, UPT, UR13, 0x7e, URZ ;  /* 0x0000007e0d0d7890 */ /* 0x000fc4000fffe0ff */
[----:B------:R-:W-:Y:S02]  /*1540*/  UIADD3 UR5, UPT, UPT, UR14, -0x1, URZ ;  /* 0xffffffff0e057890 */ /* 0x000fe4000fffe0ff */
[----:B------:R-:W-:-:S03]  /*1550*/  UIADD3 UR7, UPT, UPT, UR15, -UR14, URZ ;  /* 0x8000000e0f077290 */ /* 0x000fc6000fffe0ff */
[----:B------:R-:W-:-:S04]  /*1560*/  @UP1 UIADD3 UR5, UPT, UPT, UR14, URZ, URZ ;  /* 0x000000ff0e051290 */ /* 0x000fc8000fffe0ff */
[----:B--2---:R-:W-:-:S12]  /*1570*/  UIADD3 UR5, UPT, UPT, UR5, 0x1, URZ ;  /* 0x0000000105057890 */ /* 0x004fd8000fffe0ff */
.L_x_35:
[----:B------:R-:W-:Y:S01]  /*1580*/  UISETP.NE.AND UP0, UPT, UR37, URZ, UPT ;  /* 0x000000ff2500728c */ /* 0x000fe2000bf05270 */
[----:B------:R-:W1:Y:S08]  /*1590*/  S2UR UR37, SR_CgaCtaId ;  /* 0x00000000002579c3 */ /* 0x000e700000008800 */
[----:B------:R-:W-:Y:S05]  /*15a0*/  BRA.U UP0, `(.L_x_18) ;  /* 0x0000000100347547 */ /* 0x000fea000b800000 */
[----:B------:R-:W2:Y:S01]  /*15b0*/  S2R R2, SR_CgaCtaId ;  /* 0x0000000000027919 */ /* 0x000ea20000008800 */
[----:B------:R-:W-:-:S04]  /*15c0*/  MOV R3, 0x400 ;  /* 0x0000040000037802 */ /* 0x000fc80000000f00 */
[----:B--2---:R-:W-:Y:S02]  /*15d0*/  LEA R2, R2, R3, 0x18 ;  /* 0x0000000302027211 */ /* 0x004fe400078ec0ff */
[----:B------:R-:W-:-:S03]  /*15e0*/  SHF.L.U32 R3, R11, 0x1f, RZ ;  /* 0x0000001f0b037819 */ /* 0x000fc600000006ff */
[----:B------:R-:W-:-:S04]  /*15f0*/  IMAD R2, R12, 0x8, R2 ;  /* 0x000000080c027824 */ /* 0x000fc800078e0202 */
[----:B------:R-:W2:Y:S02]  /*1600*/  SYNCS.PHASECHK.TRANS64.TRYWAIT P0, [R2+URZ+0x120], R3 ;  /* 0x00012003020075a7 */ /* 0x000ea400080011ff */
[----:B--2---:R-:W-:Y:S05]  /*1610*/  @!P0 BRA `(.L_x_19) ;  /* 0x0000007400f48947 */ /* 0x004fea0003800000 */
.L_x_133:
[----:B------:R-:W-:Y:S01]  /*1620*/  VIADD R12, R12, 0x1 ;  /* 0x000000010c0c7836 */ /* 0x000fe20000000000 */
[----:B------:R2:W-:Y:S04]  /*1630*/  SYNCS.ARRIVE.TRANS64.A1T0 RZ, [R2+URZ+0x110], RZ ;  /* 0x000110ff02ff79a7 */ /* 0x0005e800081000ff */
[----:B------:R-:W-:-:S04]  /*1640*/  ISETP.NE.AND P0, PT, R12, 0x2, PT ;  /* 0x000000020c00780c */ /* 0x000fc80003f05270 */
[----:B------:R-:W-:Y:S02]  /*1650*/  SEL R12, R12, RZ, P0 ;  /* 0x000000ff0c0c7207 */ /* 0x000fe40000000000 */
[----:B--2---:R-:W-:-:S04]  /*1660*/  SEL R2, RZ, 0x1, P0 ;  /* 0x00000001ff027807 */ /* 0x004fc80000000000 */
[----:B------:R-:W-:-:S07]  /*1670*/  LOP3.LUT R11, R11, R2, RZ, 0x3c, !PT ;  /* 0x000000020b0b7212 */ /* 0x000fce00078e3cff */
.L_x_18:
[----:B------:R-:W-:Y:S01]  /*1680*/  UMOV UR4, 0x400 ;  /* 0x0000040000047882 */ /* 0x000fe20000000000 */
[----:B------:R-:W-:Y:S01]  /*1690*/  SHF.L.U32 R2, R17, 0x1f, RZ ;  /* 0x0000001f11027819 */ /* 0x000fe200000006ff */
[----:B-1----:R-:W-:Y:S01]  /*16a0*/  ULEA UR4, UR37, UR4, 0x18 ;  /* 0x0000000425047291 */ /* 0x002fe2000f8ec0ff */
[----:B------:R-:W-:Y:S01]  /*16b0*/  R2UR UR35, R15 ;  /* 0x000000000f2372ca */ /* 0x000fe200000e0000 */
[----:B------:R-:W-:Y:S01]  /*16c0*/  UISETP.GE.U32.AND UP0, UPT, UR13, 0x7f, UPT ;  /* 0x0000007f0d00788c */ /* 0x000fe2000bf06070 */
[----:B------:R-:W-:Y:S01]  /*16d0*/  R2UR UR11, R14 ;  /* 0x000000000e0b72ca */ /* 0x000fe200000e0000 */
[----:B------:R-:W-:Y:S01]  /*16e0*/  ULEA UR8, UR6, UR4, 0x3 ;  /* 0x0000000406087291 */ /* 0x000fe2000f8e18ff */
[----:B------:R-:W-:-:S08]  /*16f0*/  UMOV UR24, URZ ;  /* 0x000000ff00187c82 */ /* 0x000fd00008000000 */
[----:B------:R1:W2:Y:S01]  /*1700*/  SYNCS.PHASECHK.TRANS64.TRYWAIT P0, [UR8+0x30], R2 ;  /* 0x00003002ff0075a7 */ /* 0x0002a20008001108 */
[----:B------:R-:W-:Y:S02]  /*1710*/  USHF.L.U32 UR35, UR35, 0x7, URZ ;  /* 0x0000000723237899 */ /* 0x000fe400080006ff */
[----:B------:R-:W-:Y:S01]  /*1720*/  USHF.L.U32 UR11, UR11, 0x7, URZ ;  /* 0x000000070b0b7899 */ /* 0x000fe200080006ff */
[----:B------:R-:W-:Y:S11]  /*1730*/  BRA.U !UP0, `(.L_x_20) ;  /* 0x0000000108a47547 */ /* 0x000ff6000b800000 */
[----:B------:R-:W-:Y:S01]  /*1740*/  UMOV UR16, URZ ;  /* 0x000000ff00107c82 */ /* 0x000fe20008000000 */
[----:B------:R-:W-:-:S05]  /*1750*/  UMOV UR17, UR6 ;  /* 0x0000000600117c82 */ /* 0x000fca0008000000 */
.L_x_25:
[----:B-1----:R-:W-:Y:S01]  /*1760*/  ULEA UR33, UR17, UR4, 0x3 ;  /* 0x0000000411217291 */ /* 0x002fe2000f8e18ff */
[----:B--2---:R-:W-:Y:S01]  /*1770*/  @!P5 MOV R3, 0x8000 ;  /* 0x000080000003d802 */ /* 0x004fe20000000f00 */
[----:B--2---:R-:W-:Y:S10]  /*1780*/  @P0 BRA `(.L_x_21) ;  /* 0x00000000000c0947 */ /* 0x004ff40003800000 */
[----:B------:R-:W-:-:S04]  /*1790*/  SHF.L.U32 R4, R17, 0x1f, RZ ;  /* 0x0000001f11047819 */ /* 0x000fc800000006ff */
[----:B------:R-:W2:Y:S02]  /*17a0*/  SYNCS.PHASECHK.TRANS64.TRYWAIT P0, [UR33+0x30], R4 ;  /* 0x00003004ff0075a7 */ /* 0x000ea40008001121 */
[----:B--2---:R-:W-:Y:S05]  /*17b0*/  @!P0 BRA `(.L_x_22) ;  /* 0x0000007400a08947 */ /* 0x004fea0003800000 */
.L_x_21:
[----:B------:R2:W-:Y:S01]  /*17c0*/  @!P5 SYNCS.ARRIVE.TRANS64 RZ, [UR33], R3 ;  /* 0x00000003ffffd9a7 */ /* 0x0005e20008000021 */
[----:B------:R-:W-:Y:S04]  /*17d0*/  BSSY.RECONVERGENT B0, `(.L_x_23) ;  /* 0x0000003000007945 */ /* 0x000fe80003800200 */
[----:B------:R-:W-:Y:S05]  /*17e0*/  @P4 BRA `(.L_x_24) ;  /* 0x0000000000044947 */ /* 0x000fea0003800000 */
[----:B------:R-:W-:Y:S05]  /*17f0*/  BPT.TRAP 0x1 ;  /* 0x000000040000795c */ /* 0x000fea0000300000 */
.L_x_24:
[----:B------:R-:W-:Y:S05]  /*1800*/  BSYNC.RECONVERGENT B0 ;  /* 0x0000000000007941 */ /* 0x000fea0003800200 */
.L_x_23:
[----:B------:R-:W-:Y:S02]  /*1810*/  UIADD3 UR6, UPT, UPT, UR17, 0x1, URZ ;  /* 0x0000000111067890 */ /* 0x000fe4000fffe0ff */
[----:B------:R-:W-:Y:S02]  /*1820*/  UIADD3 UR26, UP1, UPT, UR22, 0x80, URZ ;  /* 0x00000080161a7890 */ /* 0x000fe4000ff3e0ff */
[----:B------:R-:W-:Y:S02]  /*1830*/  UISETP.NE.AND UP0, UPT, UR6, 0x6, UPT ;  /* 0x000000060600788c */ /* 0x000fe4000bf05270 */
[----:B------:R-:W-:Y:S02]  /*1840*/  USHF.L.U32 UR34, UR16, 0x6, URZ ;  /* 0x0000000610227899 */ /* 0x000fe400080006ff */
[----:B------:R-:W-:Y:S02]  /*1850*/  USEL UR9, URZ, 0x1, UP0 ;  /* 0x00000001ff097887 */ /* 0x000fe40008000000 */
[----:B------:R-:W-:-:S02]  /*1860*/  USEL UR6, UR6, URZ, UP0 ;  /* 0x000000ff06067287 */ /* 0x000fc40008000000 */
[----:B------:R-:W-:Y:S02]  /*1870*/  UIADD3 UR20, UP0, UPT, UR22, 0x180, URZ ;  /* 0x0000018016147890 */ /* 0x000fe4000ff1e0ff */
[----:B------:R-:W-:Y:S01]  /*1880*/  ULEA UR8, UR6, UR4, 0x3 ;  /* 0x0000000406087291 */ /* 0x000fe2000f8e18ff */
[----:B------:R-:W-:Y:S01]  /*1890*/  LOP3.LUT R17, R17, UR9, RZ, 0x3c, !PT ;  /* 0x0000000911117c12 */ /* 0x000fe2000f8e3cff */
[----:B------:R-:W-:Y:S02]  /*18a0*/  UIADD3.X UR27, UPT, UPT, URZ, UR23, URZ, UP1, !UPT ;  /* 0x00000017ff1b7290 */ /* 0x000fe40008ffe4ff */
[----:B------:R-:W-:Y:S01]  /*18b0*/  UIADD3.X UR21, UPT, UPT, URZ, UR23, URZ, UP0, !UPT ;  /* 0x00000017ff157290 */ /* 0x000fe200087fe4ff */
[----:B-1----:R-:W-:Y:S01]  /*18c0*/  SHF.L.U32 R2, R17, 0x1f, RZ ;  /* 0x0000001f11027819 */ /* 0x002fe200000006ff */
[----:B------:R-:W-:Y:S01]  /*18d0*/  UMOV UR18, 0x0 ;  /* 0x0000000000127882 */ /* 0x000fe20000000000 */
[----:B------:R-:W-:Y:S01]  /*18e0*/  UMOV UR19, 0x10000000 ;  /* 0x1000000000137882 */ /* 0x000fe20000000000 */
[----:B------:R-:W-:Y:S01]  /*18f0*/  UMOV UR12, UR36 ;  /* 0x00000024000c7c82 */ /* 0x000fe20008000000 */
[----:B------:R1:W1:Y:S01]  /*1900*/  SYNCS.PHASECHK.TRANS64.TRYWAIT P0, [UR8+0x30], R2 ;  /* 0x00003002ff0075a7 */ /* 0x0002620008001108 */
[----:B------:R-:W-:Y:S01]  /*1910*/  ULEA UR8, UR17, UR4, 0xe ;  /* 0x0000000411087291 */ /* 0x000fe2000f8e70ff */
[----:B------:R-:W-:Y:S01]  /*1920*/  UMOV UR9, UR33 ;  /* 0x0000002100097c82 */ /* 0x000fe20008000000 */
[----:B------:R-:W-:-:S02]  /*1930*/  UMOV UR10, UR34 ;  /* 0x00000022000a7c82 */ /* 0x000fc40008000000 */
[----:B------:R-:W-:Y:S02]  /*1940*/  UIADD3 UR32, UPT, UPT, UR8, 0x8400, URZ ;  /* 0x0000840008207890 */ /* 0x000fe4000fffe0ff */
[----:B------:R-:W-:Y:S02]  /*1950*/  UIADD3 UR8, UPT, UPT, UR8, 0x20400, URZ ;  /* 0x0002040008087890 */ /* 0x000fe4000fffe0ff */
[----:B------:R-:W-:Y:S01]  /*1960*/  UIADD3 UR16, UPT, UPT, UR16, 0x1, URZ ;  /* 0x0000000110107890 */ /* 0x000fe2000fffe0ff */
[----:B------:R-:W-:Y:S01]  /*1970*/  UMOV UR24, UR5 ;  /* 0x0000000500187c82 */ /* 0x000fe20008000000 */
[----:B------:R-:W-:Y:S02]  /*1980*/  UMOV UR17, UR6 ;  /* 0x0000000600117c82 */ /* 0x000fe40008000000 */
[----:B------:R-:W-:Y:S01]  /*1990*/  UISETP.NE.AND UP0, UPT, UR16, UR5, UPT ;  /* 0x000000051000728c */ /* 0x000fe2000bf05270 */
[----:B------:R1:W-:Y:S02]  /*19a0*/  UTMALDG.3D [UR32], [UR26], desc[UR18] ;  /* 0x000012201a0075b4 */ /* 0x0003e40008011000 */
[----:B------:R1:W-:Y:S06]  /*19b0*/  UTMALDG.3D [UR8], [UR20], desc[UR18] ;  /* 0x00001208140075b4 */ /* 0x0003ec0008011000 */
[----:B------:R-:W-:Y:S05]  /*19c0*/  BRA.U UP0, `(.L_x_25) ;  /* 0xfffffffd00647547 */ /* 0x000fea000b83ffff */
.L_x_20:
[----:B-1----:R-:W-:Y:S01]  /*19d0*/  ULEA UR8, UR6, UR4, 0x3 ;  /* 0x0000000406087291 */ /* 0x002fe2000f8e18ff */
[----:B------:R-:W-:Y:S01]  /*19e0*/  SHF.L.U32 R2, R17, 0x1f, RZ ;  /* 0x0000001f11027819 */ /* 0x000fe200000006ff */
[----:B------:R-:W-:Y:S01]  /*19f0*/  @!P1 SYNCS.ARRIVE.TRANS64.A1T0 RZ, [UR4+0xa8], RZ ;  /* 0x0000a8ffffff99a7 */ /* 0x000fe20008100004 */
[----:B------:R-:W-:-:S06]  /*1a00*/  UISETP.GT.AND UP0, UPT, UR15, UR14, UPT ;  /* 0x0000000e0f00728c */ /* 0x000fcc000bf04270 */
[----:B--2---:R1:W2:Y:S03]  /*1a10*/  SYNCS.PHASECHK.TRANS64.TRYWAIT P0, [UR8+0x30], R2 ;  /* 0x00003002ff0075a7 */ /* 0x0042a60008001108 */
[----:B------:R-:W-:Y:S05]  /*1a20*/  BRA.U !UP0, `(.L_x_26) ;  /* 0x0000000108a87547 */ /* 0x000fea000b800000 */
[----:B------:R-:W-:Y:S01]  /*1a30*/  UIADD3 UR21, UPT, UPT, UR7, UR24, URZ ;  /* 0x0000001807157290 */ /* 0x000fe2000fffe0ff */
[----:B------:R-:W-:-:S11]  /*1a40*/  UMOV UR25, UR6 ;  /* 0x0000000600197c82 */ /* 0x000fd60008000000 */
.L_x_31:
[----:B-1----:R-:W-:Y:S01]  /*1a50*/  ULEA UR17, UR25, UR4, 0x3 ;  /* 0x0000000419117291 */ /* 0x002fe2000f8e18ff */
[----:B--2---:R-:W-:Y:S01]  /*1a60*/  @!P5 MOV R3, 0x8000 ;  /* 0x000080000003d802 */ /* 0x004fe20000000f00 */
[----:B--2---:R-:W-:Y:S10]  /*1a70*/  @P0 BRA `(.L_x_27) ;  /* 0x00000000000c0947 */ /* 0x004ff40003800000 */
[----:B------:R-:W-:-:S04]  /*1a80*/  SHF.L.U32 R4, R17, 0x1f, RZ ;  /* 0x0000001f11047819 */ /* 0x000fc800000006ff */
[----:B------:R-:W2:Y:S02]  /*1a90*/  SYNCS.PHASECHK.TRANS64.TRYWAIT P0, [UR17+0x30], R4 ;  /* 0x00003004ff0075a7 */ /* 0x000ea40008001111 */
[----:B--2---:R-:W-:Y:S05]  /*1aa0*/  @!P0 BRA `(.L_x_28) ;  /* 0x0000007000fc8947 */ /* 0x004fea0003800000 */
.L_x_27:
[----:B------:R2:W-:Y:S01]  /*1ab0*/  @!P5 SYNCS.ARRIVE.TRANS64 RZ, [UR17], R3 ;  /* 0x00000003ffffd9a7 */ /* 0x0005e20008000011 */
[----:B------:R-:W-:Y:S04]  /*1ac0*/  BSSY.RECONVERGENT B0, `(.L_x_29) ;  /* 0x0000003000007945 */ /* 0x000fe80003800200 */
[----:B------:R-:W-:Y:S05]  /*1ad0*/  @P4 BRA `(.L_x_30) ;  /* 0x0000000000044947 */ /* 0x000fea0003800000 */
[----:B------:R-:W-:Y:S05]  /*1ae0*/  BPT.TRAP 0x1 ;  /* 0x000000040000795c */ /* 0x000fea0000300000 */
.L_x_30:
[----:B------:R-:W-:Y:S05]  /*1af0*/  BSYNC.RECONVERGENT B0 ;  /* 0x0000000000007941 */ /* 0x000fea0003800200 */
.L_x_29:
        /* <DEDUP_REMOVED lines=20> */
[----:B------:R-:W-:Y:S01]  /*1c40*/  UIADD3 UR8, UPT, UPT, UR8, 0x20400, URZ ;  /* 0x0002040008087890 */ /* 0x000fe2000fffe0ff */
[----:B------:R-:W-:Y:S01]  /*1c50*/  UMOV UR9, UR17 ;  /* 0x0000001100097c82 */ /* 0x000fe20008000000 */
[----:B------:R-:W-:Y:S01]  /*1c60*/  UMOV UR10, UR18 ;  /* 0x00000012000a7c82 */ /* 0x000fe20008000000 */
[----:B------:R-:W-:Y:S01]  /*1c70*/  UIADD3 UR24, UPT, UPT, UR24, 0x1, URZ ;  /* 0x0000000118187890 */ /* 0x000fe2000fffe0ff */
[----:B------:R-:W-:-:S03]  /*1c80*/  UMOV UR25, UR6 ;  /* 0x0000000600197c82 */ /* 0x000fc60008000000 */
[----:B------:R1:W-:Y:S01]  /*1c90*/  UTMALDG.3D [UR16], [UR30], desc[UR26] ;  /* 0x00001a101e0075b4 */ /* 0x0003e20008011000 */
[----:B------:R-:W-:Y:S01]  /*1ca0*/  UISETP.NE.AND UP0, UPT, UR24, UR21, UPT ;  /* 0x000000151800728c */ /* 0x000fe2000bf05270 */
[----:B------:R1:W-:Y:S08]  /*1cb0*/  UTMALDG.3D [UR8], [UR28], desc[UR26] ;  /* 0x00001a081c0075b4 */ /* 0x0003f00008011000 */
[----:B------:R-:W-:Y:S05]  /*1cc0*/  BRA.U UP0, `(.L_x_31) ;  /* 0xfffffffd00607547 */ /* 0x000fea000b83ffff */
.L_x_26:
[C---:B-1----:R-:W-:Y:S01]  /*1cd0*/  LEA R2, R16.reuse, UR4, 0x3 ;  /* 0x0000000410027c11 */ /* 0x042fe2000f8e18ff */
[----:B------:R-:W-:Y:S01]  /*1ce0*/  NOP ;  /* 0x0000000000007918 */ /* 0x000fe20000000000 */
[----:B--2---:R-:W-:Y:S02]  /*1cf0*/  SHF.L.U32 R3, R13, 0x1f, RZ ;  /* 0x0000001f0d037819 */ /* 0x004fe400000006ff */
[----:B------:R-:W-:Y:S02]  /*1d00*/  LEA R4, R16, UR4, 0x4 ;  /* 0x0000000410047c11 */ /* 0x000fe4000f8e20ff */
[----:B------:R-:W1:Y:S02]  /*1d10*/  SYNCS.PHASECHK.TRANS64.TRYWAIT P0, [R2+URZ+0xb0], R3 ;  /* 0x0000b003020075a7 */ /* 0x000e6400080011ff */
[----:B-1----:R-:W-:Y:S05]  /*1d20*/  @!P0 BRA `(.L_x_32) ;  /* 0x0000007000748947 */ /* 0x002fea0003800000 */
.L_x_136:
[----:B------:R-:W2:Y:S01]  /*1d30*/  LDS.128 R4, [R4+0x140] ;  /* 0x0001400004047984 */ /* 0x000ea20000000c00 */
[----:B---3--:R-:W-:Y:S01]  /*1d40*/  ISETP.GE.AND P0, PT, R40, 0x1, PT ;  /* 0x000000012800780c */ /* 0x008fe20003f06270 */
[----:B-1----:R-:W-:Y:S01]  /*1d50*/  VIADD R2, R2, 0xc0 ;  /* 0x000000c002027836 */ /* 0x002fe20000000000 */
[----:B------:R-:W-:Y:S01]  /*1d60*/  @!PT LDS RZ, [RZ] ;  /* 0x00000000fffff984 */ /* 0x000fe20000000800 */
[----:B------:R-:W-:Y:S01]  /*1d70*/  @!PT LDS RZ, [RZ] ;  /* 0x00000000fffff984 */ /* 0x000fe20000000800 */
[----:B------:R-:W-:Y:S01]  /*1d80*/  @!PT LDS RZ, [RZ] ;  /* 0x00000000fffff984 */ /* 0x000fe20000000800 */
[----:B------:R-:W-:Y:S01]  /*1d90*/  @!PT LDS RZ, [RZ] ;  /* 0x00000000fffff984 */ /* 0x000fe20000000800 */
[----:B------:R1:W-:Y:S06]  /*1da0*/  MEMBAR.ALL.CTA ;  /* 0x0000000000007992 */ /* 0x0003ec0000008000 */
[----:B-1----:R-:W1:Y:S01]  /*1db0*/  FENCE.VIEW.ASYNC.S ;  /* 0x00000000000073c6 */ /* 0x002e620000000000 */
[----:B------:R-:W-:-:S04]  /*1dc0*/  PRMT R2, RZ, 0x654, R2 ;  /* 0x00000654ff027816 */ /* 0x000fc80000000002 */
[----:B-1----:R1:W-:Y:S01]  /*1dd0*/  SYNCS.ARRIVE.TRANS64.RED.A1T0 RZ, [R2+URZ], RZ ;  /* 0x000000ff02ff79a7 */ /* 0x0023e200081004ff */
[----:B--2---:R-:W-:-:S13]  /*1de0*/  LOP3.LUT P2, RZ, R6, 0x1, RZ, 0xc0, !PT ;  /* 0x0000000106ff7812 */ /* 0x004fda000784c0ff */
[----:B------:R-:W-:Y:S01]  /*1df0*/  @P2 SHF.R.U32.HI R3, RZ, 0x10, R5 ;  /* 0x00000010ff032819 */ /* 0x000fe20000011605 */
[----:B------:R-:W-:Y:S01]  /*1e00*/  VOTEU.ANY UP0, P2 ;  /* 0x0000000000ff7886 */ /* 0x000fe20001000100 */
[----:B------:R-:W-:Y:S02]  /*1e10*/  @P2 MOV R10, R4 ;  /* 0x00000004000a2202 */ /* 0x000fe40000000f00 */
[----:B------:R-:W-:Y:S02]  /*1e20*/  @P2 R2UR.BROADCAST UR8, R3 ;  /* 0x00000000030822ca */ /* 0x000fe400008e0000 */
[----:B------:R-:W-:-:S11]  /*1e30*/  @P2 LOP3.LUT R9, R5, 0xffff, RZ, 0xc0, !PT ;  /* 0x0000ffff05092812 */ /* 0x000fd600078ec0ff */
[----:B------:R-:W-:Y:S01]  /*1e40*/  @UP0 UMOV UR36, UR8 ;  /* 0x0000000800240c82 */ /* 0x000fe20008000000 */
[----:B-1----:R-:W-:Y:S05]  /*1e50*/  @!P0 BRA `(.L_x_33) ;  /* 0x0000000000b88947 */ /* 0x002fea0003800000 */
[----:B------:R-:W4:Y:S01]  /*1e60*/  LDC.64 R4, c[0x0][0xb18] ;  /* 0x0002c600ff047b82 */ /* 0x000f220000000a00 */
[----:B------:R-:W-:-:S07]  /*1e70*/  ISETP.NE.AND P3, PT, R40, 0x1, PT ;  /* 0x000000012800780c */ /* 0x000fce0003f65270 */
[----:B------:R-:W1:Y:S08]  /*1e80*/  LDC.64 R6, c[0x0][0xb10] ;  /* 0x0002c400ff067b82 */ /* 0x000e700000000a00 */
[----:B------:R-:W2:Y:S08]  /*1e90*/  LDC R14, c[0x0][0xb20] ;  /* 0x0002c800ff0e7b82 */ /* 0x000eb00000000800 */
[----:B------:R-:W3:Y:S01]  /*1ea0*/  LDC R15, c[0x0][0xb0c] ;  /* 0x0002c300ff0f7b82 */ /* 0x000ee20000000800 */
[----:B----4-:R-:W-:Y:S01]  /*1eb0*/  IMAD.HI.U32 R19, R0, R5, RZ ;  /* 0x0000000500137227 */ /* 0x010fe200078e00ff */
[----:B------:R-:W-:-:S03]  /*1ec0*/  ISETP.NE.AND P0, PT, R4, 0x1, PT ;  /* 0x000000010400780c */ /* 0x000fc60003f05270 */
[----:B------:R-:W-:-:S03]  /*1ed0*/  IMAD.HI.U32 R5, R9, R5, RZ ;  /* 0x0000000509057227 */ /* 0x000fc600078e00ff */
[----:B------:R-:W4:Y:S01]  /*1ee0*/  LDC.64 R2, c[0x0][0xb28] ;  /* 0x0002ca00ff027b82 */ /* 0x000f220000000a00 */
[----:B-1----:R-:W-:-:S04]  /*1ef0*/  IMAD.HI.U32 R20, R8, R6, RZ ;  /* 0x0000000608147227 */ /* 0x002fc800078e00ff */
[----:B------:R-:W-:Y:S01]  /*1f00*/  IMAD.HI.U32 R21, R10, R6, RZ ;  /* 0x000000060a157227 */ /* 0x000fe200078e00ff */
[----:B------:R-:W-:Y:S02]  /*1f10*/  SHF.R.U32.HI R20, RZ, R7, R20 ;  /* 0x00000007ff147219 */ /* 0x000fe40000011614 */
[-C--:B--2---:R-:W-:Y:S02]  /*1f20*/  SHF.R.U32.HI R19, RZ, R14.reuse, R19 ;  /* 0x0000000eff137219 */ /* 0x084fe40000011613 */
[----:B------:R-:W-:Y:S02]  /*1f30*/  SHF.R.U32.HI R5, RZ, R14, R5 ;  /* 0x0000000eff057219 */ /* 0x000fe40000011605 */
[----:B------:R-:W-:Y:S02]  /*1f40*/  SEL R19, R0, R19, !P0 ;  /* 0x0000001300137207 */ /* 0x000fe40004000000 */
[----:B------:R-:W-:Y:S02]  /*1f50*/  SHF.R.U32.HI R21, RZ, R7, R21 ;  /* 0x00000007ff157219 */ /* 0x000fe40000011615 */
[----:B---3--:R-:W-:-:S02]  /*1f60*/  ISETP.NE.AND P1, PT, R15, 0x1, PT ;  /* 0x000000010f00780c */ /* 0x008fc40003f25270 */
[----:B------:R-:W-:Y:S02]  /*1f70*/  SEL R5, R9, R5, !P0 ;  /* 0x0000000509057207 */ /* 0x000fe40004000000 */
[----:B------:R-:W-:Y:S02]  /*1f80*/  SEL R20, R8, R20, !P1 ;  /* 0x0000001408147207 */ /* 0x000fe40004800000 */
[----:B------:R-:W-:Y:S01]  /*1f90*/  SEL R21, R10, R21, !P1 ;  /* 0x000000150a157207 */ /* 0x000fe20004800000 */
[----:B----4-:R-:W-:-:S04]  /*1fa0*/  IMAD.HI.U32 R18, R19, R2, RZ ;  /* 0x0000000213127227 */ /* 0x010fc800078e00ff */
        /* <DEDUP_REMOVED lines=10> */
[----:B------:R-:W-:-:S04]  /*2050*/  @!P0 IMAD.HI.U32 R7, R21, R2, RZ ;  /* 0x0000000215078227 */ /* 0x000fc800078e00ff */
[----:B------:R-:W-:Y:S01]  /*2060*/  IMAD.MOV R2, RZ, RZ, -R6 ;  /* 0x000000ffff027224 */ /* 0x000fe200078e0a06 */
[----:B------:R-:W-:Y:S02]  /*2070*/  @!P0 SHF.R.U32.HI R3, RZ, R3, R7 ;  /* 0x00000003ff038219 */ /* 0x000fe40000011607 */
[----:B------:R-:W-:Y:S01]  /*2080*/  IADD3 R7, PT, PT, -R5, RZ, RZ ;  /* 0x000000ff05077210 */ /* 0x000fe20007ffe1ff */
[----:B------:R-:W-:Y:S01]  /*2090*/  IMAD R2, R40, R2, R5 ;  /* 0x0000000228027224 */ /* 0x000fe200078e0205 */
        /* <DEDUP_REMOVED lines=10> */
.L_x_33:
[----:B------:R-:W1:Y:S02]  /*2140*/  LDCU UR8, c[0x0][0xb30] ;  /* 0x00016600ff0877ac */ /* 0x000e640008000800 */
[----:B-1----:R-:W-:-:S09]  /*2150*/  UISETP.NE.AND UP0, UPT, UR8, 0x1, UPT ;  /* 0x000000010800788c */ /* 0x002fd2000bf05270 */
[----:B------:R-:W-:Y:S05]  /*2160*/  BRA.U UP0, `(.L_x_34) ;  /* 0x0000000100407547 */ /* 0x000fea000b800000 */
[----:B------:R-:W1:Y:S08]  /*2170*/  LDC.64 R4, c[0x0][0xb10] ;  /* 0x0002c400ff047b82 */ /* 0x000e700000000a00 */
[----:B------:R-:W2:Y:S08]  /*2180*/  LDC.64 R2, c[0x0][0xb18] ;  /* 0x0002c600ff027b82 */ /* 0x000eb00000000a00 */
[----:B------:R-:W3:Y:S08]  /*2190*/  LDC R6, c[0x0][0xb20] ;  /* 0x0002c800ff067b82 */ /* 0x000ef00000000800 */
[----:B------:R-:W4:Y:S01]  /*21a0*/  LDC R7, c[0x0][0xb0c] ;  /* 0x0002c300ff077b82 */ /* 0x000f220000000800 */
[----:B-1----:R-:W-:-:S05]  /*21b0*/  IMAD.HI.U32 R4, R10, R4, RZ ;  /* 0x000000040a047227 */ /* 0x002fca00078e00ff */
[----:B------:R-:W-:Y:S01]  /*21c0*/  SHF.R.U32.HI R4, RZ, R5, R4 ;  /* 0x00000005ff047219 */ /* 0x000fe20000011604 */
[----:B--2---:R-:W-:Y:S01]  /*21d0*/  IMAD.HI.U32 R3, R9, R3, RZ ;  /* 0x0000000309037227 */ /* 0x004fe200078e00ff */
[----:B------:R-:W-:-:S04]  /*21e0*/  ISETP.NE.AND P0, PT, R2, 0x1, PT ;  /* 0x000000010200780c */ /* 0x000fc80003f05270 */
[----:B---3--:R-:W-:-:S04]  /*21f0*/  SHF.R.U32.HI R3, RZ, R6, R3 ;  /* 0x00000006ff037219 */ /* 0x008fc80000011603 */
[----:B------:R-:W-:Y:S02]  /*2200*/  SEL R3, R9, R3, !P0 ;  /* 0x0000000309037207 */ /* 0x000fe40004000000 */
[----:B----4-:R-:W-:-:S04]  /*2210*/  ISETP.NE.AND P1, PT, R7, 0x1, PT ;  /* 0x000000010700780c */ /* 0x010fc80003f25270 */
[----:B------:R-:W-:-:S05]  /*2220*/  SEL R4, R10, R4, !P1 ;  /* 0x000000040a047207 */ /* 0x000fca0004800000 */
[----:B------:R-:W-:Y:S02]  /*2230*/  IMAD.IADD R5, R3, 0x1, -R4 ;  /* 0x0000000103057824 */ /* 0x000fe400078e0a04 */
[----:B------:R-:W-:Y:S02]  /*2240*/  IMAD.IADD R3, R4, 0x1, -R3 ;  /* 0x0000000104037824 */ /* 0x000fe400078e0a03 */
[----:B------:R-:W-:Y:S02]  /*2250*/  IMAD R10, R5, R7, R10 ;  /* 0x00000007050a7224 */ /* 0x000fe400078e020a */
[----:B------:R-:W-:-:S07]  /*2260*/  IMAD R9, R3, R2, R9 ;  /* 0x0000000203097224 */ /* 0x000fce00078e0209 */
.L_x_34:
[----:B------:R-:W-:Y:S01]  /*2270*/  VIADD R16, R16, 0x1 ;  /* 0x0000000110107836 */ /* 0x000fe20000000000 */
[----:B------:R-:W-:Y:S01]  /*2280*/  PLOP3.LUT P1, PT, PT, PT, PT, 0x80, 0x8 ;  /* 0x000000000008781c */ /* 0x000fe20003f2f070 */
[----:B------:R-:W-:Y:S02]  /*2290*/  IMAD.IADD R15, R10, 0x1, R87 ;  /* 0x000000010a0f7824 */ /* 0x000fe400078e0257 */
[----:B------:R-:W-:Y:S01]  /*22a0*/  IMAD.IADD R14, R9, 0x1, R86 ;  /* 0x00000001090e7824 */ /* 0x000fe200078e0256 */
[----:B------:R-:W-:-:S04]  /*22b0*/  ISETP.NE.AND P0, PT, R16, 0x2, PT ;  /* 0x000000021000780c */ /* 0x000fc80003f05270 */
[----:B------:R-:W-:Y:S02]  /*22c0*/  SEL R2, RZ, 0x1, P0 ;  /* 0x00000001ff027807 */ /* 0x000fe40000000000 */
[----:B------:R-:W-:Y:S02]  /*22d0*/  SEL R16, R16, RZ, P0 ;  /* 0x000000ff10107207 */ /* 0x000fe40000000000 */
[----:B------:R-:W-:Y:S01]  /*22e0*/  LOP3.LUT R13, R13, R2, RZ, 0x3c, !PT ;  /* 0x000000020d0d7212 */ /* 0x000fe200078e3cff */
[----:B------:R-:W-:Y:S06]  /*22f0*/  @P2 BRA `(.L_x_35) ;  /* 0xfffffff000a02947 */ /* 0x000fec000383ffff */
[----:B------:R-:W-:Y:S01]  /*2300*/  UIADD3 UR4, UPT, UPT, UR4, 0x30, URZ ;  /* 0x0000003004047890 */ /* 0x000fe2000fffe0ff */
[----:B------:R-:W-:-:S03]  /*2310*/  SHF.L.U32 R2, R17, 0x1f, RZ ;  /* 0x0000001f11027819 */ /* 0x000fc600000006ff */
[----:B------:R-:W-:-:S09]  /*2320*/  ULEA UR5, UR6, UR4, 0x3 ;  /* 0x0000000406057291 */ /* 0x000fd2000f8e18ff */
[----:B------:R-:W1:Y:S02]  /*2330*/  SYNCS.PHASECHK.TRANS64.TRYWAIT P0, [UR5], R2 ;  /* 0x00000002ff0075a7 */ /* 0x000e640008001105 */
[----:B-1----:R-:W-:Y:S05]  /*2340*/  @!P0 BRA `(.L_x_36) ;  /* 0x0000006c00008947 */ /* 0x002fea0003800000 */
.L_x_138:
[----:B------:R-:W-:-:S04]  /*2350*/  UIADD3 UR6, UPT, UPT, UR6, 0x1, URZ ;  /* 0x0000000106067890 */ /* 0x000fc8000fffe0ff */
[----:B------:R-:W-:-:S04]  /*2360*/  UISETP.NE.AND UP0, UPT, UR6, 0x6, UPT ;  /* 0x000000060600788c */ /* 0x000fc8000bf05270 */
[----:B------:R-:W-:Y:S02]  /*2370*/  USEL UR7, URZ, 0x1, UP0 ;  /* 0x00000001ff077887 */ /* 0x000fe40008000000 */
[----:B------:R-:W-:-:S04]  /*2380*/  USEL UR6, UR6, URZ, UP0 ;  /* 0x000000ff06067287 */ /* 0x000fc80008000000 */
[----:B------:R-:W-:Y:S01]  /*2390*/  ULEA UR5, UR6, UR4, 0x3 ;  /* 0x0000000406057291 */ /* 0x000fe2000f8e18ff */
[----:B-1----:R-:W-:-:S04]  /*23a0*/  LOP3.LUT R2, R17, UR7, RZ, 0x3c, !PT ;  /* 0x0000000711027c12 */ /* 0x002fc8000f8e3cff */
[----:B------:R-:W-:-:S04]  /*23b0*/  SHF.L.U32 R3, R2, 0x1f, RZ ;  /* 0x0000001f02037819 */ /* 0x000fc800000006ff */
[----:B------:R-:W1:Y:S02]  /*23c0*/  SYNCS.PHASECHK.TRANS64.TRYWAIT P0, [UR5], R3 ;  /* 0x00000003ff0075a7 */ /* 0x000e640008001105 */
[----:B-1----:R-:W-:Y:S05]  /*23d0*/  @!P0 BRA `(.L_x_37) ;  /* 0x0000006800f48947 */ /* 0x002fea0003800000 */
.L_x_140:
[----:B------:R-:W-:-:S04]  /*23e0*/  UIADD3 UR6, UPT, UPT, UR6, 0x1, URZ ;  /* 0x0000000106067890 */ /* 0x000fc8000fffe0ff */
[----:B------:R-:W-:-:S04]  /*23f0*/  UISETP.NE.AND UP0, UPT, UR6, 0x6, UPT ;  /* 0x000000060600788c */ /* 0x000fc8000bf05270 */
[----:B------:R-:W-:Y:S02]  /*2400*/  USEL UR7, URZ, 0x1, UP0 ;  /* 0x00000001ff077887 */ /* 0x000fe40008000000 */
[----:B------:R-:W-:-:S04]  /*2410*/  USEL UR6, UR6, URZ, UP0 ;  /* 0x000000ff06067287 */ /* 0x000fc80008000000 */
[----:B------:R-:W-:Y:S01]  /*2420*/  ULEA UR5, UR6, UR4, 0x3 ;  /* 0x0000000406057291 */ /* 0x000fe2000f8e18ff */
[----:B------:R-:W-:-:S04]  /*2430*/  LOP3.LUT R2, R2, UR7, RZ, 0x3c, !PT ;  /* 0x0000000702027c12 */ /* 0x000fc8000f8e3cff */
[----:B-1----:R-:W-:-:S04]  /*2440*/  SHF.L.U32 R3, R2, 0x1f, RZ ;  /* 0x0000001f02037819 */ /* 0x002fc800000006ff */
[----:B------:R-:W1:Y:S02]  /*2450*/  SYNCS.PHASECHK.TRANS64.TRYWAIT P0, [UR5], R3 ;  /* 0x00000003ff0075a7 */ /* 0x000e640008001105 */
[----:B-1----:R-:W-:Y:S05]  /*2460*/  @!P0 BRA `(.L_x_38) ;  /* 0x0000006800e88947 */ /* 0x002fea0003800000 */
.L_x_142:
        /* <DEDUP_REMOVED lines=9> */
.L_x_144:
        /* <DEDUP_REMOVED lines=9> */
.L_x_146:
[----:B------:R-:W-:-:S04]  /*2590*/  UIADD3 UR6, UPT, UPT, UR6, 0x1, URZ ;  /* 0x0000000106067890 */ /* 0x000fc8000fffe0ff */
[----:B------:R-:W-:-:S04]  /*25a0*/  UISETP.NE.AND UP0, UPT, UR6, 0x6, UPT ;  /* 0x000000060600788c */ /* 0x000fc8000bf05270 */
[----:B------:R-:W-:Y:S02]  /*25b0*/  USEL UR5, URZ, 0x1, UP0 ;  /* 0x00000001ff057887 */ /* 0x000fe40008000000 */
[----:B------:R-:W-:-:S04]  /*25c0*/  USEL UR6, UR6, URZ, UP0 ;  /* 0x000000ff06067287 */ /* 0x000fc80008000000 */
[----:B------:R-:W-:Y:S01]  /*25d0*/  ULEA UR6, UR6, UR4, 0x3 ;  /* 0x0000000406067291 */ /* 0x000fe2000f8e18ff */
[----:B------:R-:W-:-:S04]  /*25e0*/  LOP3.LUT R2, R2, UR5, RZ, 0x3c, !PT ;  /* 0x0000000502027c12 */ /* 0x000fc8000f8e3cff */
[----:B------:R-:W-:Y:S01]  /*25f0*/  SHF.L.U32 R2, R2, 0x1f, RZ ;  /* 0x0000001f02027819 */ /* 0x000fe200000006ff */
[----:B-1--4-:R-:W-:-:S07]  /*2600*/  IMAD.U32 R0, RZ, RZ, UR6 ;  /* 0x00000006ff007e24 */ /* 0x012fce000f8e00ff */
.L_x_41:
[----:B-1----:R1:W2:Y:S02]  /*2610*/  SYNCS.PHASECHK.TRANS64.TRYWAIT P0, [R0+URZ], R2 ;  /* 0x00000002000075a7 */ /* 0x0022a400080011ff */
[----:B--2---:R-:W-:Y:S05]  /*2620*/  @!P0 NANOSLEEP.SYNCS 0x989680 ;  /* 0x009896800000895d */ /* 0x004fea0003900000 */
[----:B------:R-:W2:Y:S02]  /*2630*/  @!P0 SYNCS.PHASECHK.TRANS64 P0, [R0+URZ], R2 ;  /* 0x00000002000085a7 */ /* 0x000ea400080010ff */
[----:B--2---:R-:W-:Y:S05]  /*2640*/  @P0 EXIT ;  /* 0x000000000000094d */ /* 0x004fea0003800000 */
[----:B------:R-:W-:Y:S05]  /*2650*/  BRA `(.L_x_41) ;  /* 0xfffffffc00ec7947 */ /* 0x000fea000383ffff */
.L_x_17:
[----:B------:R-:W-:-:S04]  /*2660*/  UISETP.NE.AND UP1, UPT, UR37, URZ, UPT ;  /* 0x000000ff2500728c */ /* 0x000fc8000bf25270 */
[----:B------:R-:W-:-:S09]  /*2670*/  UISETP.NE.OR UP1, UPT, UR8, 0x1, UP1 ;  /* 0x000000010800788c */ /* 0x000fd20008f25670 */
[----:B------:R-:W-:Y:S05]  /*2680*/  BRA.U UP1, `(.L_x_42) ;  /* 0x0000000501487547 */ /* 0x000fea000b800000 */
[----:B------:R-:W-:Y:S01]  /*2690*/  ISETP.NE.AND P2, PT, R2, RZ, PT ;  /* 0x000000ff0200720c */ /* 0x000fe20003f45270 */
[----:B------:R-:W-:Y:S01]  /*26a0*/  IMAD.MOV.U32 R12, RZ, RZ, 0x1 ;  /* 0x00000001ff0c7424 */ /* 0x000fe200078e00ff */
[----:B------:R-:W-:Y:S02]  /*26b0*/  CS2R R10, SRZ ;  /* 0x00000000000a7805 */ /* 0x000fe4000001ff00 */
[----:B------:R-:W-:Y:S01]  /*26c0*/  CS2R R8, SRZ ;  /* 0x0000000000087805 */ /* 0x000fe2000001ff00 */
[----:B------:R-:W-:Y:S01]  /*26d0*/  UMOV UR4, 0x400 ;  /* 0x0000040000047882 */ /* 0x000fe20000000000 */
[----:B------:R-:W-:Y:S01]  /*26e0*/  UMOV UR6, URZ ;  /* 0x000000ff00067c82 */ /* 0x000fe20008000000 */
[----:B------:R-:W-:-:S12]  /*26f0*/  ULEA UR37, UR37, UR4, 0x18 ;  /* 0x0000000425257291 */ /* 0x000fd8000f8ec0ff */
.L_x_46:
[----:B------:R-:W-:Y:S02]  /*2700*/  LEA R0, R8, UR37, 0x3 ;  /* 0x0000002508007c11 */ /* 0x000fe4000f8e18ff */
[----:B------:R-:W-:-:S03]  /*2710*/  SHF.L.U32 R4, R9, 0x1f, RZ ;  /* 0x0000001f09047819 */ /* 0x000fc600000006ff */
[----:B------:R-:W-:Y:S01]  /*2720*/  VIADD R5, R0, 0x120 ;  /* 0x0000012000057836 */ /* 0x000fe20000000000 */
[----:B------:R-:W1:Y:S02]  /*2730*/  SYNCS.PHASECHK.TRANS64.TRYWAIT P0, [R0+URZ+0x110], R4 ;  /* 0x00011004000075a7 */ /* 0x000e6400080011ff */
[----:B-1----:R-:W-:Y:S05]  /*2740*/  @!P0 BRA `(.L_x_43) ;  /* 0x0000006800788947 */ /* 0x002fea0003800000 */
.L_x_147:
[----:B------:R-:W-:Y:S01]  /*2750*/  ULEA UR5, UR6, UR37, 0x3 ;  /* 0x0000002506057291 */ /* 0x000fe2000f8e18ff */
[----:B-1----:R-:W-:Y:S01]  /*2760*/  PRMT R0, RZ, 0x654, R5 ;  /* 0x00000654ff007816 */ /* 0x002fe20000000005 */
[----:B------:R-:W-:Y:S01]  /*2770*/  @!P2 IMAD.MOV.U32 R4, RZ, RZ, 0x10 ;  /* 0x00000010ff04a424 */ /* 0x000fe200078e00ff */
[----:B------:R-:W-:Y:S01]  /*2780*/  SHF.L.U32 R5, R12, 0x1f, RZ ;  /* 0x0000001f0c057819 */ /* 0x000fe200000006ff */
[----:B------:R-:W-:Y:S01]  /*2790*/  UIADD3 UR4, UPT, UPT, UR5, 0xb0, URZ ;  /* 0x000000b005047890 */ /* 0x000fe2000fffe0ff */
[----:B------:R1:W-:Y:S05]  /*27a0*/  SYNCS.ARRIVE.TRANS64.RED.A1T0 RZ, [R0+URZ], RZ ;  /* 0x000000ff00ff79a7 */ /* 0x0003ea00081004ff */
[----:B------:R-:W-:Y:S01]  /*27b0*/  IMAD.U32 R6, RZ, RZ, UR4 ;  /* 0x00000004ff067e24 */ /* 0x000fe2000f8e00ff */
[----:B------:R-:W2:Y:S04]  /*27c0*/  SYNCS.PHASECHK.TRANS64.TRYWAIT P0, [UR5+0xc0], R5 ;  /* 0x0000c005ff0075a7 */ /* 0x000ea80008001105 */
[----:B------:R-:W-:Y:S01]  /*27d0*/  PRMT R6, R2, 0x654, R6 ;  /* 0x0000065402067816 */ /* 0x000fe20000000006 */
[----:B-12---:R-:W-:Y:S06]  /*27e0*/  @!P0 BRA `(.L_x_44) ;  /* 0x0000006800648947 */ /* 0x006fec0003800000 */
.L_x_149:
[----:B------:R-:W-:Y:S01]  /*27f0*/  ULEA UR4, UR6, UR37, 0x4 ;  /* 0x0000002506047291 */ /* 0x000fe2000f8e20ff */
[----:B------:R-:W-:Y:S01]  /*2800*/  SEL R3, R6, R3, !P2 ;  /* 0x0000000306037207 */ /* 0x000fe20005000000 */
[----:B------:R-:W-:Y:S01]  /*2810*/  UIADD3 UR5, UPT, UPT, UR5, 0xb0, URZ ;  /* 0x000000b005057890 */ /* 0x000fe2000fffe0ff */
[----:B-1----:R-:W-:Y:S01]  /*2820*/  LEA R0, R11, UR37, 0x3 ;  /* 0x000000250b007c11 */ /* 0x002fe2000f8e18ff */
[----:B------:R-:W-:Y:S01]  /*2830*/  UIADD3 UR4, UPT, UPT, UR4, 0x140, URZ ;  /* 0x0000014004047890 */ /* 0x000fe2000fffe0ff */
[----:B------:R1:W-:Y:S01]  /*2840*/  @!P2 SYNCS.ARRIVE.TRANS64.RED RZ, [R3+URZ], R4 ;  /* 0x0000000403ffa9a7 */ /* 0x0003e200080004ff */
[----:B------:R-:W-:Y:S01]  /*2850*/  UIADD3 UR6, UPT, UPT, UR6, 0x1, URZ ;  /* 0x0000000106067890 */ /* 0x000fe2000fffe0ff */
[----:B------:R-:W-:-:S03]  /*2860*/  VIADD R8, R8, 0x1 ;  /* 0x0000000108087836 */ /* 0x000fc60000000000 */
[----:B------:R-:W-:Y:S02]  /*2870*/  UISETP.NE.AND UP0, UPT, UR6, 0x2, UPT ;  /* 0x000000020600788c */ /* 0x000fe4000bf05270 */
[----:B------:R-:W-:Y:S01]  /*2880*/  ISETP.NE.AND P0, PT, R8, 0x2, PT ;  /* 0x000000020800780c */ /* 0x000fe20003f05270 */
[----:B------:R-:W-:Y:S06]  /*2890*/  UGETNEXTWORKID.BROADCAST [UR4], [UR5] ;  /* 0x00000000040073ca */ /* 0x000fec0008000100 */
[----:B------:R-:W-:Y:S02]  /*28a0*/  USEL UR4, URZ, 0x1, UP0 ;  /* 0x00000001ff047887 */ /* 0x000fe40008000000 */
[----:B------:R-:W-:-:S04]  /*28b0*/  USEL UR6, UR6, URZ, UP0 ;  /* 0x000000ff06067287 */ /* 0x000fc80008000000 */
[----:B------:R-:W-:Y:S02]  /*28c0*/  LOP3.LUT R12, R12, UR4, RZ, 0x3c, !PT ;  /* 0x000000040c0c7c12 */ /* 0x000fe4000f8e3cff */
[----:B-1----:R-:W-:-:S04]  /*28d0*/  SHF.L.U32 R4, R10, 0x1f, RZ ;  /* 0x0000001f0a047819 */ /* 0x002fc800000006ff */
[----:B------:R-:W1:Y:S02]  /*28e0*/  SYNCS.PHASECHK.TRANS64.TRYWAIT P1, [R0+URZ+0xb0], R4 ;  /* 0x0000b004000075a7 */ /* 0x000e6400080211ff */
[----:B-1----:R-:W-:Y:S05]  /*28f0*/  @!P1 BRA `(.L_x_45) ;  /* 0x0000006800389947 */ /* 0x002fea0003800000 */
.L_x_150:
[C---:B-1----:R-:W-:Y:S01]  /*2900*/  LEA R4, R11.reuse, UR37, 0x4 ;  /* 0x000000250b047c11 */ /* 0x042fe2000f8e20ff */
[----:B------:R-:W-:Y:S01]  /*2910*/  VIADD R0, R0, 0xc0 ;  /* 0x000000c000007836 */ /* 0x000fe20000000000 */
[----:B------:R-:W-:Y:S01]  /*2920*/  SEL R8, R8, RZ, P0 ;  /* 0x000000ff08087207 */ /* 0x000fe20000000000 */
[----:B------:R-:W-:-:S03]  /*2930*/  VIADD R11, R11, 0x1 ;  /* 0x000000010b0b7836 */ /* 0x000fc60000000000 */
[----:B------:R-:W1:Y:S01]  /*2940*/  LDS.128 R4, [R4+0x140] ;  /* 0x0001400004047984 */ /* 0x000e620000000c00 */
[----:B------:R-:W-:Y:S02]  /*2950*/  PRMT R0, RZ, 0x654, R0 ;  /* 0x00000654ff007816 */ /* 0x000fe40000000000 */
[C---:B------:R-:W-:Y:S01]  /*2960*/  ISETP.NE.AND P1, PT, R11.reuse, 0x2, PT ;  /* 0x000000020b00780c */ /* 0x040fe20003f25270 */
[----:B------:R-:W-:Y:S01]  /*2970*/  @!PT LDS RZ, [RZ] ;  /* 0x00000000fffff984 */ /* 0x000fe20000000800 */
[----:B------:R-:W-:Y:S01]  /*2980*/  @!PT LDS RZ, [RZ] ;  /* 0x00000000fffff984 */ /* 0x000fe20000000800 */
[----:B------:R-:W-:Y:S01]  /*2990*/  @!PT LDS RZ, [RZ] ;  /* 0x00000000fffff984 */ /* 0x000fe20000000800 */
[----:B------:R-:W-:Y:S01]  /*29a0*/  @!PT LDS RZ, [RZ] ;  /* 0x00000000fffff984 */ /* 0x000fe20000000800 */
[----:B------:R2:W-:Y:S06]  /*29b0*/  MEMBAR.ALL.CTA ;  /* 0x0000000000007992 */ /* 0x0005ec0000008000 */
[----:B--2---:R-:W2:Y:S01]  /*29c0*/  FENCE.VIEW.ASYNC.S ;  /* 0x00000000000073c6 */ /* 0x004ea20000000000 */
[----:B------:R-:W-:Y:S01]  /*29d0*/  SEL R11, R11, RZ, P1 ;  /* 0x000000ff0b0b7207 */ /* 0x000fe20000800000 */
[----:B--2---:R2:W-:Y:S01]  /*29e0*/  SYNCS.ARRIVE.TRANS64.RED.A1T0 RZ, [R0+URZ], RZ ;  /* 0x000000ff00ff79a7 */ /* 0x0045e200081004ff */
[----:B-1----:R-:W-:-:S02]  /*29f0*/  LOP3.LUT P3, RZ, R6, 0x1, RZ, 0xc0, !PT ;  /* 0x0000000106ff7812 */ /* 0x002fc4000786c0ff */
[----:B------:R-:W-:-:S04]  /*2a00*/  SEL R4, RZ, 0x1, P1 ;  /* 0x00000001ff047807 */ /* 0x000fc80000800000 */
[----:B------:R-:W-:Y:S02]  /*2a10*/  LOP3.LUT R10, R10, R4, RZ, 0x3c, !PT ;  /* 0x000000040a0a7212 */ /* 0x000fe400078e3cff */
[----:B--2---:R-:W-:-:S04]  /*2a20*/  SEL R0, RZ, 0x1, P0 ;  /* 0x00000001ff007807 */ /* 0x004fc80000000000 */
[----:B------:R-:W-:Y:S01]  /*2a30*/  LOP3.LUT R9, R9, R0, RZ, 0x3c, !PT ;  /* 0x0000000009097212 */ /* 0x000fe200078e3cff */
[----:B------:R-:W-:Y:S06]  /*2a40*/  @P3 BRA `(.L_x_46) ;  /* 0xfffffffc002c3947 */ /* 0x000fec000383ffff */
[----:B------:R-:W-:Y:S01]  /*2a50*/  ULEA UR5, UR6, UR37, 0x3 ;  /* 0x0000002506057291 */ /* 0x000fe2000f8e18ff */
[----:B------:R-:W-:-:S08]  /*2a60*/  SHF.L.U32 R2, R12, 0x1f, RZ ;  /* 0x0000001f0c027819 */ /* 0x000fd000000006ff */
[----:B------:R-:W1:Y:S02]  /*2a70*/  SYNCS.PHASECHK.TRANS64 P0, [UR5+0xc0], R2 ;  /* 0x0000c002ff0075a7 */ /* 0x000e640008001005 */
[----:B-1----:R-:W-:Y:S05]  /*2a80*/  @P0 BRA `(.L_x_47) ;  /* 0x0000000000080947 */ /* 0x002fea0003800000 */
[----:B------:R-:W1:Y:S02]  /*2a90*/  SYNCS.PHASECHK.TRANS64.TRYWAIT P0, [UR5+0xc0], R2 ;  /* 0x0000c002ff0075a7 */ /* 0x000e640008001105 */
[----:B-1----:R-:W-:Y:S05]  /*2aa0*/  @!P0 BRA `(.L_x_48) ;  /* 0x0000006400e08947 */ /* 0x002fea0003800000 */
.L_x_47:
[----:B------:R-:W-:-:S04]  /*2ab0*/  UIADD3 UR4, UPT, UPT, UR6, 0x1, URZ ;  /* 0x0000000106047890 */ /* 0x000fc8000fffe0ff */
[----:B------:R-:W-:-:S04]  /*2ac0*/  UISETP.NE.AND UP0, UPT, UR4, 0x2, UPT ;  /* 0x000000020400788c */ /* 0x000fc8000bf05270 */
[----:B------:R-:W-:Y:S02]  /*2ad0*/  USEL UR7, URZ, 0x1, UP0 ;  /* 0x00000001ff077887 */ /* 0x000fe40008000000 */
[----:B------:R-:W-:-:S04]  /*2ae0*/  USEL UR4, UR4, URZ, UP0 ;  /* 0x000000ff04047287 */ /* 0x000fc80008000000 */
[----:B------:R-:W-:Y:S01]  /*2af0*/  ULEA UR4, UR4, UR37, 0x3 ;  /* 0x0000002504047291 */ /* 0x000fe2000f8e18ff */
[----:B-1----:R-:W-:-:S04]  /*2b00*/  LOP3.LUT R2, R12, UR7, RZ, 0x3c, !PT ;  /* 0x000000070c027c12 */ /* 0x002fc8000f8e3cff */
[----:B------:R-:W-:-:S04]  /*2b10*/  SHF.L.U32 R0, R2, 0x1f, RZ ;  /* 0x0000001f02007819 */ /* 0x000fc800000006ff */
[----:B------:R-:W1:Y:S02]  /*2b20*/  SYNCS.PHASECHK.TRANS64 P0, [UR4+0xc0], R0 ;  /* 0x0000c000ff0075a7 */ /* 0x000e640008001004 */
[----:B-1----:R-:W-:Y:S05]  /*2b30*/  @P0 EXIT ;  /* 0x000000000000094d */ /* 0x002fea0003800000 */
[----:B------:R-:W-:Y:S02]  /*2b40*/  SHF.L.U32 R2, R2, 0x1f, RZ ;  /* 0x0000001f02027819 */ /* 0x000fe400000006ff */
[----:B------:R-:W-:-:S07]  /*2b50*/  MOV R0, UR4 ;  /* 0x0000000400007c02 */ /* 0x000fce0008000f00 */
.L_x_49:
[----:B-1----:R1:W2:Y:S02]  /*2b60*/  SYNCS.PHASECHK.TRANS64.TRYWAIT P0, [R0+URZ+0xc0], R2 ;  /* 0x0000c002000075a7 */ /* 0x0022a400080011ff */
[----:B--2---:R-:W-:Y:S05]  /*2b70*/  @!P0 NANOSLEEP.SYNCS 0x989680 ;  /* 0x009896800000895d */ /* 0x004fea0003900000 */
[----:B------:R-:W2:Y:S02]  /*2b80*/  @!P0 SYNCS.PHASECHK.TRANS64 P0, [R0+URZ+0xc0], R2 ;  /* 0x0000c002000085a7 */ /* 0x000ea400080010ff */
[----:B--2---:R-:W-:Y:S05]  /*2b90*/  @P0 EXIT ;  /* 0x000000000000094d */ /* 0x004fea0003800000 */
[----:B------:R-:W-:Y:S05]  /*2ba0*/  BRA `(.L_x_49) ;  /* 0xfffffffc00ec7947 */ /* 0x000fea000383ffff */
.L_x_42:
[----:B------:R-:W-:-:S09]  /*2bb0*/  UISETP.NE.AND UP1, UPT, UR8, URZ, UPT ;  /* 0x000000ff0800728c */ /* 0x000fd2000bf25270 */
[----:B------:R-:W-:Y:S05]  /*2bc0*/  BRA.U UP1, `(.L_x_50) ;  /* 0x0000000d01b47547 */ /* 0x000fea000b800000 */
[----:B------:R-:W-:Y:S01]  /*2bd0*/  UMOV UR4, 0x40 ;  /* 0x0000004000047882 */ /* 0x000fe20000000000 */
[----:B------:R-:W-:Y:S01]  /*2be0*/  NOP ;  /* 0x0000000000007918 */ /* 0x000fe20000000000 */
[----:B------:R-:W-:Y:S01]  /*2bf0*/  ULEA UR4, UR37, UR4, 0x18 ;  /* 0x0000000425047291 */ /* 0x000fe2000f8ec0ff */
[----:B------:R-:W-:Y:S02]  /*2c00*/  UMOV UR5, 0x400 ;  /* 0x0000040000057882 */ /* 0x000fe40000000000 */
[----:B------:R-:W-:-:S06]  /*2c10*/  ULEA UR37, UR37, UR5, 0x18 ;  /* 0x0000000525257291 */ /* 0x000fcc000f8ec0ff */
[----:B------:R-:W1:Y:S02]  /*2c20*/  LDS.U8 R0, [UR4+0x1c] ;  /* 0x00001c04ff007984 */ /* 0x000e640008000000 */
[----:B-1----:R-:W-:-:S13]  /*2c30*/  ISETP.NE.AND P0, PT, R0, RZ, PT ;  /* 0x000000ff0000720c */ /* 0x002fda0003f05270 */
[----:B------:R-:W-:Y:S05]  /*2c40*/  @P0 BRA `(.L_x_51) ;  /* 0x0000000000580947 */ /* 0x000fea0003800000 */
[----:B------:R-:W-:-:S13]  /*2c50*/  ELECT P0, URZ, PT ;  /* 0x0000000000ff782f */ /* 0x000fda0003800000 */
[----:B------:R-:W-:Y:S05]  /*2c60*/  @!P0 BRA `(.L_x_52) ;  /* 0x0000000000608947 */ /* 0x000fea0003800000 */
[----:B------:R-:W-:Y:S01]  /*2c70*/  UMOV UR5, 0x10 ;  /* 0x0000001000057882 */ /* 0x000fe20000000000 */
[----:B------:R-:W-:Y:S01]  /*2c80*/  HFMA2 R0, -RZ, RZ, 0, 5.9604644775390625e-08 ;  /* 0x00000001ff007431 */ /* 0x000fe200000001ff */
[----:B------:R-:W-:-:S03]  /*2c90*/  MOV R2, 0xffff ;  /* 0x0000ffff00027802 */ /* 0x000fc60000000f00 */
[----:B------:R-:W-:Y:S04]  /*2ca0*/  DEPBAR.LE SB1, 0x36 ;  /* 0x00009d800000791a */ /* 0x000fe80000000000 */
[----:B------:R-:W1:Y:S02]  /*2cb0*/  UTCATOMSWS.FIND_AND_SET.ALIGN UP0, UR5, UR5 ;  /* 0x00000005000575e3 */ /* 0x000e640008000800 */
[----:B-1----:R-:W-:Y:S01]  /*2cc0*/  MOV R3, UR5 ;  /* 0x0000000500037c02 */ /* 0x002fe20008000f00 */
[----:B------:R-:W-:Y:S06]  /*2cd0*/  BRA.U UP0, `(.L_x_53) ;  /* 0x0000000100187547 */ /* 0x000fec000b800000 */
.L_x_54:
[----:B------:R-:W-:Y:S05]  /*2ce0*/  NANOSLEEP 0x64 ;  /* 0x000000640000795d */ /* 0x000fea0003800000 */
[----:B------:R-:W-:-:S05]  /*2cf0*/  UMOV UR5, 0x10 ;  /* 0x0000001000057882 */ /* 0x000fca0000000000 */
[----:B------:R-:W-:Y:S04]  /*2d00*/  DEPBAR.LE SB1, 0x36 ;  /* 0x00009d800000791a */ /* 0x000fe80000000000 */
[----:B------:R-:W1:Y:S02]  /*2d10*/  UTCATOMSWS.FIND_AND_SET.ALIGN UP0, UR5, UR5 ;  /* 0x00000005000575e3 */ /* 0x000e640008000800 */
[----:B-1----:R-:W-:Y:S01]  /*2d20*/  MOV R3, UR5 ;  /* 0x0000000500037c02 */ /* 0x002fe20008000f00 */
[----:B------:R-:W-:Y:S05]  /*2d30*/  BRA.U !UP0, `(.L_x_54) ;  /* 0xfffffffd08e87547 */ /* 0x000fea000b83ffff */
.L_x_53:
[-C--:B------:R-:W-:Y:S02]  /*2d40*/  SHF.L.U32 R2, R2, R3.reuse, RZ ;  /* 0x0000000302027219 */ /* 0x080fe400000006ff */
[----:B------:R-:W-:Y:S01]  /*2d50*/  SHF.L.U32 R0, R0, R3, RZ ;  /* 0x0000000300007219 */ /* 0x000fe200000006ff */
[----:B------:R-:W-:Y:S02]  /*2d60*/  IMAD.SHL.U32 R3, R3, 0x20, RZ ;  /* 0x0000002003037824 */ /* 0x000fe400078e00ff */
[----:B------:R1:W-:Y:S04]  /*2d70*/  ATOMS.OR RZ, [UR4+0x14], R2 ;  /* 0x00001402ffff798c */ /* 0x0003e8000b000004 */
[----:B------:R1:W-:Y:S04]  /*2d80*/  ATOMS.OR RZ, [UR4+0x18], R0 ;  /* 0x00001800ffff798c */ /* 0x0003e8000b000004 */
[----:B------:R1:W-:Y:S01]  /*2d90*/  STS [UR37+0x160], R3 ;  /* 0x00016003ff007988 */ /* 0x0003e20008000825 */
[----:B------:R-:W-:Y:S05]  /*2da0*/  BRA `(.L_x_52) ;  /* 0x0000000000107947 */ /* 0x000fea0003800000 */
.L_x_51:
[----:B------:R-:W-:Y:S02]  /*2db0*/  MOV R0, 0xffffffff ;  /* 0xffffffff00007802 */ /* 0x000fe40000000f00 */
[----:B------:R-:W-:-:S03]  /*2dc0*/  MOV R2, 0x2df0 ;  /* 0x00002df000027802 */ /* 0x000fc60000000f00 */
[----:B------:R1:W-:Y:S04]  /*2dd0*/  STS [UR37+0x160], R0 ;  /* 0x00016000ff007988 */ /* 0x0003e80008000825 */
[----:B-1-3-5:R-:W-:Y:S05]  /*2de0*/  CALL.REL.NOINC `($__internal_1_$__cuda_sm10x_tcgen05_guardrail_trap_phase_invalid_during_alloc) ;  /* 0x0000006c00287944 */ /* 0x02afea0003c00000 */
.L_x_52:
[----:B------:R-:W-:Y:S05]  /*2df0*/  WARPSYNC.ALL ;  /* 0x0000000000007948 */ /* 0x000fea0003800000 */
[----:B------:R-:W2:Y:S01]  /*2e00*/  S2UR UR5, SR_CgaCtaId ;  /* 0x00000000000579c3 */ /* 0x000ea20000008800 */
[----:B------:R-:W-:Y:S01]  /*2e10*/  UMOV UR4, 0x400 ;  /* 0x0000040000047882 */ /* 0x000fe20000000000 */
[----:B------:R-:W-:-:S06]  /*2e20*/  NOP ;  /* 0x0000000000007918 */ /* 0x000fcc0000000000 */
[----:B------:R-:W-:Y:S06]  /*2e30*/  BAR.ARV 0x6, 0xa0 ;  /* 0x0182800000007b1d */ /* 0x000fec0000002000 */
[----:B------:R-:W4:Y:S01]  /*2e40*/  LDCU UR7, c[0x0][0x38c] ;  /* 0x00007180ff0777ac */ /* 0x000f220008000800 */
[----:B------:R-:W-:Y:S01]  /*2e50*/  IMAD.MOV.U32 R11, RZ, RZ, 0x1 ;  /* 0x00000001ff0b7424 */ /* 0x000fe200078e00ff */
[----:B------:R-:W-:Y:S01]  /*2e60*/  CS2R R8, SRZ ;  /* 0x0000000000087805 */ /* 0x000fe2000001ff00 */
[----:B------:R-:W-:Y:S01]  /*2e70*/  IMAD.MOV.U32 R10, RZ, RZ, RZ ;  /* 0x000000ffff0a7224 */ /* 0x000fe200078e00ff */
[----:B------:R-:W3:Y:S01]  /*2e80*/  LDCU UR6, c[0x0][0x38c] ;  /* 0x00007180ff0677ac */ /* 0x000ee20008000800 */
[----:B------:R-:W-:Y:S01]  /*2e90*/  UMOV UR15, URZ ;  /* 0x000000ff000f7c82 */ /* 0x000fe20008000000 */
[----:B------:R-:W-:Y:S01]  /*2ea0*/  UMOV UR14, URZ ;  /* 0x000000ff000e7c82 */ /* 0x000fe20008000000 */
[----:B--2---:R-:W-:Y:S01]  /*2eb0*/  ULEA UR5, UR5, UR4, 0x18 ;  /* 0x0000000405057291 */ /* 0x004fe2000f8ec0ff */
[----:B------:R-:W-:Y:S01]  /*2ec0*/  UMOV UR24, 0x0 ;  /* 0x0000000000187882 */ /* 0x000fe20000000000 */
[----:B------:R-:W-:-:S02]  /*2ed0*/  UMOV UR25, 0x8200490 ;  /* 0x0820049000197882 */ /* 0x000fc40000000000 */
[----:B------:R-:W-:Y:S02]  /*2ee0*/  UIADD3 UR10, UPT, UPT, UR5, 0x8400, URZ ;  /* 0x00008400050a7890 */ /* 0x000fe4000fffe0ff */
[----:B------:R-:W-:Y:S02]  /*2ef0*/  UIADD3 UR11, UPT, UPT, UR5, 0x20400, URZ ;  /* 0x00020400050b7890 */ /* 0x000fe4000fffe0ff */
[----:B----4-:R-:W-:Y:S01]  /*2f00*/  UIADD3 UR7, UPT, UPT, UR7, 0x3f, URZ ;  /* 0x0000003f07077890 */ /* 0x010fe2000fffe0ff */
[----:B-1----:R-:W1:Y:S01]  /*2f10*/  LDS R0, [UR5+0x160] ;  /* 0x00016005ff007984 */ /* 0x002e620008000800 */
[----:B------:R-:W-:Y:S02]  /*2f20*/  USHF.R.U32.HI UR10, URZ, 0x4, UR10 ;  /* 0x00000004ff0a7899 */ /* 0x000fe4000801160a */
[----:B------:R-:W-:Y:S02]  /*2f30*/  USHF.R.S32.HI UR4, URZ, 0x1f, UR7 ;  /* 0x0000001fff047899 */ /* 0x000fe40008011407 */
[----:B------:R-:W-:-:S02]  /*2f40*/  USHF.R.U32.HI UR11, URZ, 0x4, UR11 ;  /* 0x00000004ff0b7899 */ /* 0x000fc4000801160b */
[----:B------:R-:W-:Y:S02]  /*2f50*/  ULEA.HI UR4, UR4, UR7, URZ, 0x6 ;  /* 0x0000000704047291 */ /* 0x000fe4000f8f30ff */
[----:B------:R-:W-:Y:S02]  /*2f60*/  ULOP3.LUT UR10, UR10, 0x3fff, URZ, 0xc0, !UPT ;  /* 0x00003fff0a0a7892 */ /* 0x000fe4000f8ec0ff */
[----:B------:R-:W-:Y:S02]  /*2f70*/  USHF.R.S32.HI UR4, URZ, 0x6, UR4 ;  /* 0x00000006ff047899 */ /* 0x000fe40008011404 */
[----:B------:R-:W-:Y:S02]  /*2f80*/  ULOP3.LUT UR11, UR11, 0x3fff, URZ, 0xc0, !UPT ;  /* 0x00003fff0b0b7892 */ /* 0x000fe4000f8ec0ff */
[----:B------:R-:W-:Y:S01]  /*2f90*/  UISETP.LT.AND UP0, UPT, UR4, 0x1, UPT ;  /* 0x000000010400788c */ /* 0x000fe2000bf01270 */
[----:B------:R-:W-:Y:S01]  /*2fa0*/  UMOV UR22, 0x0 ;  /* 0x0000000000167882 */ /* 0x000fe20000000000 */
[----:B------:R-:W-:-:S02]  /*2fb0*/  UMOV UR23, 0x8200490 ;  /* 0x0820049000177882 */ /* 0x000fc40000000000 */
[----:B------:R-:W-:Y:S02]  /*2fc0*/  USEL UR9, UR4, 0x1, !UP0 ;  /* 0x0000000104097887 */ /* 0x000fe4000c000000 */
[----:B------:R-:W-:Y:S02]  /*2fd0*/  ULOP3.LUT UR10, UR10, 0x10000, URZ, 0xfc, !UPT ;  /* 0x000100000a0a7892 */ /* 0x000fe4000f8efcff */
[----:B------:R-:W-:Y:S02]  /*2fe0*/  ULOP3.LUT UR11, UR11, 0x10000, URZ, 0xfc, !UPT ;  /* 0x000100000b0b7892 */ /* 0x000fe4000f8efcff */
[----:B------:R-:W-:Y:S02]  /*2ff0*/  UIADD3 UR9, UPT, UPT, -UR9, URZ, URZ ;  /* 0x000000ff09097290 */ /* 0x000fe4000fffe1ff */
[----:B---3--:R-:W-:Y:S01]  /*3000*/  UISETP.GE.AND UP3, UPT, UR6, 0x1, UPT ;  /* 0x000000010600788c */ /* 0x008fe2000bf66270 */
[----:B------:R-:W-:Y:S01]  /*3010*/  UMOV UR20, 0x0 ;  /* 0x0000000000147882 */ /* 0x000fe20000000000 */
[----:B------:R-:W-:Y:S01]  /*3020*/  UMOV UR21, 0x8200490 ;  /* 0x0820049000157882 */ /* 0x000fe20000000000 */
[----:B------:R-:W-:Y:S01]  /*3030*/  UMOV UR18, 0x0 ;  /* 0x0000000000127882 */ /* 0x000fe20000000000 */
[----:B------:R-:W-:Y:S01]  /*3040*/  UMOV UR19, 0x8200490 ;  /* 0x0820049000137882 */ /* 0x000fe20000000000 */
[----:B-1----:R-:W-:-:S15]  /*3050*/  R2UR UR16, R0 ;  /* 0x00000000001072ca */ /* 0x002fde00000e0000 */
.L_x_61:
[----:B------:R-:W-:Y:S02]  /*3060*/  LEA R0, R10, UR5, 0x3 ;  /* 0x000000050a007c11 */ /* 0x000fe4000f8e18ff */
[----:B------:R-:W-:Y:S02]  /*3070*/  SHF.L.U32 R2, R9, 0x1f, RZ ;  /* 0x0000001f09027819 */ /* 0x000fe400000006ff */
[----:B------:R-:W-:Y:S01]  /*3080*/  PLOP3.LUT P0, PT, PT, PT, UP3, 0x80, 0x8 ;  /* 0x000000000008781c */ /* 0x000fe20003f0f038 */
[----:B------:R-:W-:Y:S01]  /*3090*/  VIADD R3, R0, 0xc0 ;  /* 0x000000c000037836 */ /* 0x000fe20000000000 */
[----:B-1----:R-:W1:Y:S02]  /*30a0*/  SYNCS.PHASECHK.TRANS64.TRYWAIT P1, [R0+URZ+0xb0], R2 ;  /* 0x0000b002000075a7 */ /* 0x002e6400080211ff */
[----:B-1-3--:R-:W-:Y:S09]  /*30b0*/  @!P1 BRA `(.L_x_55) ;  /* 0x0000006000749947 */ /* 0x00aff20003800000 */
.L_x_152:
[----:B------:R-:W-:Y:S01]  /*30c0*/  LEA R4, R10, UR5, 0x4 ;  /* 0x000000050a047c11 */ /* 0x000fe2000f8e20ff */
[----:B------:R-:W-:Y:S01]  /*30d0*/  @UP3 ULEA UR6, UR14, UR5, 0x3 ;  /* 0x000000050e063291 */ /* 0x000fe2000f8e18ff */
[----:B------:R-:W-:Y:S01]  /*30e0*/  PLOP3.LUT P2, PT, PT, PT, PT, 0x80, 0x8 ;  /* 0x000000000008781c */ /* 0x000fe20003f4f070 */
[----:B------:R-:W-:Y:S01]  /*30f0*/  ULEA UR7, UR15, UR5, 0x3 ;  /* 0x000000050f077291 */ /* 0x000fe2000f8e18ff */
[----:B------:R-:W-:Y:S01]  /*3100*/  PRMT R3, RZ, 0x654, R3 ;  /* 0x00000654ff037816 */ /* 0x000fe20000000003 */
[----:B------:R-:W-:Y:S01]  /*3110*/  ULEA UR8, UR15, UR16, 0x7 ;  /* 0x000000100f087291 */ /* 0x000fe2000f8e38ff */
[----:B------:R-:W2:Y:S01]  /*3120*/  LDS.128 R4, [R4+0x140] ;  /* 0x0001400004047984 */ /* 0x000ea20000000c00 */
[----:B-1----:R-:W-:Y:S02]  /*3130*/  @P0 SHF.L.U32 R2, R8, 0x1f, RZ ;  /* 0x0000001f08020819 */ /* 0x002fe400000006ff */
[----:B------:R-:W-:Y:S01]  /*3140*/  SHF.L.U32 R0, R11, 0x1f, RZ ;  /* 0x0000001f0b007819 */ /* 0x000fe200000006ff */
[----:B------:R-:W-:Y:S01]  /*3150*/  @!PT LDS RZ, [RZ] ;  /* 0x00000000fffff984 */ /* 0x000fe20000000800 */
[----:B------:R-:W-:Y:S01]  /*3160*/  @!PT LDS RZ, [RZ] ;  /* 0x00000000fffff984 */ /* 0x000fe20000000800 */
[----:B------:R-:W-:Y:S01]  /*3170*/  @!PT LDS RZ, [RZ] ;  /* 0x00000000fffff984 */ /* 0x000fe20000000800 */
[----:B------:R-:W-:Y:S01]  /*3180*/  @!PT LDS RZ, [RZ] ;  /* 0x00000000fffff984 */ /* 0x000fe20000000800 */
[----:B------:R1:W-:Y:S06]  /*3190*/  MEMBAR.ALL.CTA ;  /* 0x0000000000007992 */ /* 0x0003ec0000008000 */
[----:B-1----:R-:W1:Y:S02]  /*31a0*/  FENCE.VIEW.ASYNC.S ;  /* 0x00000000000073c6 */ /* 0x002e640000000000 */
[----:B-1----:R1:W-:Y:S01]  /*31b0*/  SYNCS.ARRIVE.TRANS64.RED.A1T0 RZ, [R3+URZ], RZ ;  /* 0x000000ff03ff79a7 */ /* 0x0023e200081004ff */
[----:B------:R1:W3:Y:S01]  /*31c0*/  @P0 SYNCS.PHASECHK.TRANS64.TRYWAIT P2, [UR6], R2 ;  /* 0x00000002ff0005a7 */ /* 0x0002e20008041106 */
[----:B--2---:R-:W-:Y:S01]  /*31d0*/  LOP3.LUT P1, RZ, R6, 0x1, RZ, 0xc0, !PT ;  /* 0x0000000106ff7812 */ /* 0x004fe2000782c0ff */
[----:B------:R-:W2:Y:S02]  /*31e0*/  SYNCS.PHASECHK.TRANS64.TRYWAIT P0, [UR7+0xf0], R0 ;  /* 0x0000f000ff0075a7 */ /* 0x000ea40008001107 */
[----:B-123--:R-:W-:Y:S10]  /*31f0*/  @!P0 BRA `(.L_x_56) ;  /* 0x0000006000388947 */ /* 0x00eff40003800000 */
.L_x_154:
[----:B------:R-:W-:Y:S01]  /*3200*/  IADD3 R10, PT, PT, R10, 0x1, RZ ;  /* 0x000000010a0a7810 */ /* 0x000fe20007ffe0ff */
[----:B------:R-:W-:Y:S06]  /*3210*/  BRA.U !UP3, `(.L_x_57) ;  /* 0x000000010bc07547 */ /* 0x000fec000b800000 */
[----:B------:R-:W-:Y:S01]  /*3220*/  UPLOP3.LUT UP4, UPT, UPT, UPT, UPT, 0x40, 0x4 ;  /* 0x000000000004789c */ /* 0x000fe20003f8e870 */
[----:B------:R-:W-:Y:S01]  /*3230*/  UMOV UR13, UR9 ;  /* 0x00000009000d7c82 */ /* 0x000fe20008000000 */
[----:B------:R-:W-:Y:S01]  /*3240*/  UMOV UR12, UR4 ;  /* 0x00000004000c7c82 */ /* 0x000fe20008000000 */
[----:B------:R-:W-:-:S08]  /*3250*/  UMOV UR17, UR14 ;  /* 0x0000000e00117c82 */ /* 0x000fd00008000000 */
.L_x_60:
[----:B------:R-:W-:Y:S02]  /*3260*/  UIADD3 UR13, UPT, UPT, UR13, 0x1, URZ ;  /* 0x000000010d0d7890 */ /* 0x000fe4000fffe0ff */
[----:B--2---:R-:W-:Y:S02]  /*3270*/  ULEA UR6, UR17, UR5, 0x3 ;  /* 0x0000000511067291 */ /* 0x004fe4000f8e18ff */
[----:B------:R-:W-:Y:S01]  /*3280*/  UISETP.NE.AND UP0, UPT, UR13, URZ, UPT ;  /* 0x000000ff0d00728c */ /* 0x000fe2000bf05270 */
[----:B---3--:R-:W-:Y:S10]  /*3290*/  @P2 BRA `(.L_x_58) ;  /* 0x00000000000c2947 */ /* 0x008ff40003800000 */
[----:B-1----:R-:W-:Y:S04]  /*32a0*/  SHF.L.U32 R2, R8, 0x1f, RZ ;  /* 0x0000001f08027819 */ /* 0x002fe800000006ff */
[----:B------:R-:W1:Y:S02]  /*32b0*/  SYNCS.PHASECHK.TRANS64.TRYWAIT P0, [UR6], R2 ;  /* 0x00000002ff0075a7 */ /* 0x000e640008001106 */
[----:B-1----:R-:W-:Y:S05]  /*32c0*/  @!P0 BRA `(.L_x_59) ;  /* 0x00000060001c8947 */ /* 0x002fea0003800000 */
.L_x_58:
[----:B------:R-:W-:Y:S01]  /*32d0*/  UISETP.NE.AND UP1, UPT, UR12, 0x1, UPT ;  /* 0x000000010c00788c */ /* 0x000fe2000bf25270 */
[----:B------:R-:W-:Y:S01]  /*32e0*/  PLOP3.LUT P2, PT, PT, PT, PT, 0x80, 0x8 ;  /* 0x000000000008781c */ /* 0x000fe20003f4f070 */
[----:B------:R-:W-:Y:S02]  /*32f0*/  UIADD3 UR14, UPT, UPT, UR17, 0x1, URZ ;  /* 0x00000001110e7890 */ /* 0x000fe4000fffe0ff */
[----:B------:R-:W-:Y:S02]  /*3300*/  ULEA UR28, UR17, UR11, 0xa ;  /* 0x0000000b111c7291 */ /* 0x000fe4000f8e50ff */
[----:B------:R-:W-:Y:S01]  /*3310*/  UISETP.NE.AND UP2, UPT, UR14, 0x6, UPT ;  /* 0x000000060e00788c */ /* 0x000fe2000bf45270 */
[----:B------:R-:W-:Y:S01]  /*3320*/  PLOP3.LUT P0, PT, PT, PT, UP1, 0x80, 0x8 ;  /* 0x000000000008781c */ /* 0x000fe20003f0f018 */
[----:B------:R-:W-:Y:S02]  /*3330*/  UIADD3 UR40, UPT, UPT, UR28, 0x2, URZ ;  /* 0x000000021c287890 */ /* 0x000fe4000fffe0ff */
[----:B------:R-:W-:Y:S02]  /*3340*/  USEL UR27, URZ, 0x1, UP2 ;  /* 0x00000001ff1b7887 */ /* 0x000fe40009000000 */
[----:B------:R-:W-:Y:S02]  /*3350*/  USEL UR14, UR14, URZ, UP2 ;  /* 0x000000ff0e0e7287 */ /* 0x000fe40009000000 */
[----:B------:R-:W-:Y:S02]  /*3360*/  UIADD3 UR36, UPT, UPT, UR28, 0x4, URZ ;  /* 0x000000041c247890 */ /* 0x000fe4000fffe0ff */
[----:B------:R-:W-:Y:S01]  /*3370*/  @UP1 ULEA UR26, UR14, UR5, 0x3 ;  /* 0x000000050e1a1291 */ /* 0x000fe2000f8e18ff */
[----:B------:R-:W-:Y:S01]  /*3380*/  LOP3.LUT R8, R8, UR27, RZ, 0x3c, !PT ;  /* 0x0000001b08087c12 */ /* 0x000fe2000f8e3cff */
[----:B------:R-:W-:Y:S02]  /*3390*/  UIADD3 UR32, UPT, UPT, UR28, 0x6, URZ ;  /* 0x000000061c207890 */ /* 0x000fe4000fffe0ff */
[----:B------:R-:W-:Y:S01]  /*33a0*/  UIADD3 UR6, UPT, UPT, UR6, 0x30, URZ ;  /* 0x0000003006067890 */ /* 0x000fe2000fffe0ff */
[----:B-1----:R-:W-:Y:S01]  /*33b0*/  @P0 SHF.L.U32 R0, R8, 0x1f, RZ ;  /* 0x0000001f08000819 */ /* 0x002fe200000006ff */
[----:B------:R-:W-:Y:S01]  /*33c0*/  UIADD3 UR12, UPT, UPT, UR12, -0x1, URZ ;  /* 0xffffffff0c0c7890 */ /* 0x000fe2000fffe0ff */
[----:B------:R-:W-:Y:S02]  /*33d0*/  UMOV UR29, 0x40004040 ;  /* 0x40004040001d7882 */ /* 0x000fe40000000000 */
[----:B------:R2:W3:Y:S01]  /*33e0*/  @P0 SYNCS.PHASECHK.TRANS64.TRYWAIT P2, [UR26], R0 ;  /* 0x00000000ff0005a7 */ /* 0x0004e2000804111a */
[----:B------:R-:W-:Y:S01]  /*33f0*/  ULEA UR26, UR17, UR10, 0xa ;  /* 0x0000000a111a7291 */ /* 0x000fe2000f8e50ff */
[----:B------:R-:W-:Y:S01]  /*3400*/  UMOV UR27, 0x40004040 ;  /* 0x40004040001b7882 */ /* 0x000fe20000000000 */
[----:B------:R-:W-:Y:S02]  /*3410*/  UMOV UR41, 0x40004040 ;  /* 0x4000404000297882 */ /* 0x000fe40000000000 */
[----:B------:R-:W-:Y:S02]  /*3420*/  UIADD3 UR38, UPT, UPT, UR26, 0x2, URZ ;  /* 0x000000021a267890 */ /* 0x000fe4000fffe0ff */
[----:B------:R-:W-:Y:S02]  /*3430*/  UIADD3 UR34, UPT, UPT, UR26, 0x4, URZ ;  /* 0x000000041a227890 */ /* 0x000fe4000fffe0ff */
[----:B------:R-:W-:Y:S01]  /*3440*/  UIADD3 UR30, UPT, UPT, UR26, 0x6, URZ ;  /* 0x000000061a1e7890 */ /* 0x000fe2000fffe0ff */
[----:B------:R2:W-:Y:S01]  /*3450*/  UTCHMMA gdesc[UR26], gdesc[UR28], tmem[UR8], tmem[UR24], idesc[UR25], UP4 ;  /* 0x00ff181c1a0075ea */ /* 0x0005e2000a000008 */
[----:B------:R-:W-:Y:S01]  /*3460*/  UPLOP3.LUT UP4, UPT, UPT, UPT, UPT, 0x80, 0x8 ;  /* 0x000000000008789c */ /* 0x000fe20003f8f070 */
[----:B------:R-:W-:Y:S01]  /*3470*/  UMOV UR39, 0x40004040 ;  /* 0x4000404000277882 */ /* 0x000fe20000000000 */
[----:B------:R-:W-:Y:S01]  /*3480*/  UMOV UR37, 0x40004040 ;  /* 0x4000404000257882 */ /* 0x000fe20000000000 */
[----:B------:R2:W-:Y:S01]  /*3490*/  UTCHMMA gdesc[UR38], gdesc[UR40], tmem[UR8], tmem[UR22], idesc[UR23], UPT ;  /* 0x00ff1628260075ea */ /* 0x0005e2000b800008 */
[----:B------:R-:W-:Y:S01]  /*34a0*/  UMOV UR35, 0x40004040 ;  /* 0x4000404000237882 */ /* 0x000fe20000000000 */
[----:B------:R-:W-:Y:S01]  /*34b0*/  UMOV UR33, 0x40004040 ;  /* 0x4000404000217882 */ /* 0x000fe20000000000 */
[----:B------:R-:W-:Y:S01]  /*34c0*/  UMOV UR31, 0x40004040 ;  /* 0x40004040001f7882 */ /* 0x000fe20000000000 */
[----:B------:R2:W-:Y:S01]  /*34d0*/  UTCHMMA gdesc[UR34], gdesc[UR36], tmem[UR8], tmem[UR20], idesc[UR21], UPT ;  /* 0x00ff1424220075ea */ /* 0x0005e2000b800008 */
[----:B------:R2:W-:Y:S01]  /*34e0*/  UTCHMMA gdesc[UR30], gdesc[UR32], tmem[UR8], tmem[UR18], idesc[UR19], UPT ;  /* 0x00ff12201e0075ea */ /* 0x0005e2000b800008 */
[----:B------:R2:W-:Y:S01]  /*34f0*/  UTCBAR [UR6], URZ ;  /* 0x000000ff060073e9 */ /* 0x0005e200080000ff */
[----:B------:R-:W-:Y:S01]  /*3500*/  UMOV UR17, UR14 ;  /* 0x0000000e00117c82 */ /* 0x000fe20008000000 */
[----:B------:R-:W-:Y:S05]  /*3510*/  BRA.U UP0, `(.L_x_60) ;  /* 0xfffffffd00507547 */ /* 0x000fea000b83ffff */
.L_x_57:
[----:B------:R-:W-:Y:S01]  /*3520*/  UIADD3 UR15, UPT, UPT, UR15, 0x1, URZ ;  /* 0x000000010f0f7890 */ /* 0x000fe2000fffe0ff */
[C---:B------:R-:W-:Y:S01]  /*3530*/  ISETP.NE.AND P0, PT, R10.reuse, 0x2, PT ;  /* 0x000000020a00780c */ /* 0x040fe20003f05270 */
[----:B------:R-:W-:Y:S02]  /*3540*/  UIADD3 UR7, UPT, UPT, UR7, 0xd0, URZ ;  /* 0x000000d007077890 */ /* 0x000fe4000fffe0ff */
[----:B------:R-:W-:Y:S01]  /*3550*/  UISETP.NE.AND UP0, UPT, UR15, 0x4, UPT ;  /* 0x000000040f00788c */ /* 0x000fe2000bf05270 */
[----:B-12---:R-:W-:Y:S02]  /*3560*/  SEL R0, RZ, 0x1, P0 ;  /* 0x00000001ff007807 */ /* 0x006fe40000000000 */
[----:B------:R-:W-:Y:S01]  /*3570*/  SEL R10, R10, RZ, P0 ;  /* 0x000000ff0a0a7207 */ /* 0x000fe20000000000 */
[----:B------:R-:W-:Y:S01]  /*3580*/  USEL UR6, URZ, 0x1, UP0 ;  /* 0x00000001ff067887 */ /* 0x000fe20008000000 */
[----:B------:R-:W-:Y:S01]  /*3590*/  LOP3.LUT R9, R9, R0, RZ, 0x3c, !PT ;  /* 0x0000000009097212 */ /* 0x000fe200078e3cff */
[----:B------:R-:W-:Y:S01]  /*35a0*/  USEL UR15, UR15, URZ, UP0 ;  /* 0x000000ff0f0f7287 */ /* 0x000fe20008000000 */
[----:B------:R1:W-:Y:S03]  /*35b0*/  UTCBAR [UR7], URZ ;  /* 0x000000ff070073e9 */ /* 0x0003e600080000ff */
[----:B------:R-:W-:Y:S01]  /*35c0*/  LOP3.LUT R11, R11, UR6, RZ, 0x3c, !PT ;  /* 0x000000060b0b7c12 */ /* 0x000fe2000f8e3cff */
[----:B------:R-:W-:Y:S07]  /*35d0*/  @P1 BRA `(.L_x_61) ;  /* 0xfffffff800a01947 */ /* 0x000fee000383ffff */
[----:B------:R-:W2:Y:S01]  /*35e0*/  S2UR UR4, SR_CgaCtaId ;  /* 0x00000000000479c3 */ /* 0x000ea20000008800 */
[----:B------:R-:W-:Y:S01]  /*35f0*/  ELECT P0, URZ, PT ;  /* 0x0000000000ff782f */ /* 0x000fe20003800000 */
[----:B------:R-:W-:Y:S01]  /*3600*/  IMAD.MOV.U32 R0, RZ, RZ, 0x1 ;  /* 0x00000001ff007424 */ /* 0x000fe200078e00ff */
[----:B------:R-:W-:Y:S01]  /*3610*/  UIADD3 UR5, UPT, UPT, UR5, 0xf0, URZ ;  /* 0x000000f005057890 */ /* 0x000fe2000fffe0ff */
[----:B------:R-:W-:Y:S01]  /*3620*/  SHF.L.U32 R2, R11, 0x1f, RZ ;  /* 0x0000001f0b027819 */ /* 0x000fe200000006ff */
[----:B------:R-:W-:-:S03]  /*3630*/  UMOV UR6, 0x40 ;  /* 0x0000004000067882 */ /* 0x000fc60000000000 */
[----:B------:R-:W-:Y:S01]  /*3640*/  UVIRTCOUNT.DEALLOC.SMPOOL 0x80 ;  /* 0x000000800000784c */ /* 0x000fe20000000000 */
[----:B--2---:R-:W-:Y:S02]  /*3650*/  ULEA UR4, UR4, UR6, 0x18 ;  /* 0x0000000604047291 */ /* 0x004fe4000f8ec0ff */
[----:B------:R-:W-:-:S07]  /*3660*/  ULEA UR6, UR15, UR5, 0x3 ;  /* 0x000000050f067291 */ /* 0x000fce000f8e18ff */
[----:B------:R2:W-:Y:S02]  /*3670*/  @P0 STS.U8 [UR4+0x1c], R0 ;  /* 0x00001c00ff000988 */ /* 0x0005e40008000004 */
[----:B------:R-:W4:Y:S02]  /*3680*/  SYNCS.PHASECHK.TRANS64.TRYWAIT P0, [UR6], R2 ;  /* 0x00000002ff0075a7 */ /* 0x000f240008001106 */
[----:B--2-4-:R-:W-:Y:S05]  /*3690*/  @!P0 BRA `(.L_x_62) ;  /* 0x0000005c00408947 */ /* 0x014fea0003800000 */
.L_x_157:
[----:B-1----:R-:W-:-:S04]  /*36a0*/  UIADD3 UR7, UPT, UPT, UR15, 0x1, URZ ;  /* 0x000000010f077890 */ /* 0x002fc8000fffe0ff */
[----:B------:R-:W-:-:S04]  /*36b0*/  UISETP.NE.AND UP0, UPT, UR7, 0x4, UPT ;  /* 0x000000040700788c */ /* 0x000fc8000bf05270 */
[----:B------:R-:W-:Y:S02]  /*36c0*/  USEL UR8, URZ, 0x1, UP0 ;  /* 0x00000001ff087887 */ /* 0x000fe40008000000 */
[----:B------:R-:W-:-:S04]  /*36d0*/  USEL UR7, UR7, URZ, UP0 ;  /* 0x000000ff07077287 */ /* 0x000fc80008000000 */
[----:B------:R-:W-:Y:S01]  /*36e0*/  ULEA UR6, UR7, UR5, 0x3 ;  /* 0x0000000507067291 */ /* 0x000fe2000f8e18ff */
[----:B--2---:R-:W-:-:S04]  /*36f0*/  LOP3.LUT R2, R11, UR8, RZ, 0x3c, !PT ;  /* 0x000000080b027c12 */ /* 0x004fc8000f8e3cff */
[----:B------:R-:W-:-:S04]  /*3700*/  SHF.L.U32 R3, R2, 0x1f, RZ ;  /* 0x0000001f02037819 */ /* 0x000fc800000006ff */
[----:B------:R-:W1:Y:S02]  /*3710*/  SYNCS.PHASECHK.TRANS64.TRYWAIT P0, [UR6], R3 ;  /* 0x00000003ff0075a7 */ /* 0x000e640008001106 */
[----:B-1----:R-:W-:Y:S05]  /*3720*/  @!P0 BRA `(.L_x_63) ;  /* 0x0000005c00348947 */ /* 0x002fea0003800000 */
.L_x_159:
        /* <DEDUP_REMOVED lines=9> */
.L_x_161:
[----:B------:R-:W-:-:S04]  /*37c0*/  UIADD3 UR7, UPT, UPT, UR7, 0x1, URZ ;  /* 0x0000000107077890 */ /* 0x000fc8000fffe0ff */
[----:B------:R-:W-:-:S04]  /*37d0*/  UISETP.NE.AND UP0, UPT, UR7, 0x4, UPT ;  /* 0x000000040700788c */ /* 0x000fc8000bf05270 */
[----:B------:R-:W-:Y:S02]  /*37e0*/  USEL UR6, URZ, 0x1, UP0 ;  /* 0x00000001ff067887 */ /* 0x000fe40008000000 */
[----:B------:R-:W-:-:S04]  /*37f0*/  USEL UR7, UR7, URZ, UP0 ;  /* 0x000000ff07077287 */ /* 0x000fc80008000000 */
[----:B------:R-:W-:Y:S01]  /*3800*/  ULEA UR7, UR7, UR5, 0x3 ;  /* 0x0000000507077291 */ /* 0x000fe2000f8e18ff */
[----:B------:R-:W-:-:S04]  /*3810*/  LOP3.LUT R2, R2, UR6, RZ, 0x3c, !PT ;  /* 0x0000000602027c12 */ /* 0x000fc8000f8e3cff */
[----:B------:R-:W-:-:S04]  /*3820*/  SHF.L.U32 R2, R2, 0x1f, RZ ;  /* 0x0000001f02027819 */ /* 0x000fc800000006ff */
[----:B------:R-:W2:Y:S02]  /*3830*/  SYNCS.PHASECHK.TRANS64.TRYWAIT P0, [UR7], R2 ;  /* 0x00000002ff0075a7 */ /* 0x000ea40008001107 */
[----:B--2---:R-:W-:Y:S05]  /*3840*/  @!P0 BRA `(.L_x_65) ;  /* 0x0000005c001c8947 */ /* 0x004fea0003800000 */
.L_x_163:
[----:B------:R-:W-:Y:S01]  /*3850*/  NOP ;  /* 0x0000000000007918 */ /* 0x000fe20000000000 */
[----:B-1----:R-:W1:Y:S01]  /*3860*/  LDS R0, [UR4+0x14] ;  /* 0x00001404ff007984 */ /* 0x002e620008000800 */
[----:B------:R-:W-:Y:S01]  /*3870*/  ULOP3.LUT UR6, UR16, 0xffff, URZ, 0xc0, !UPT ;  /* 0x0000ffff10067892 */ /* 0x000fe2000f8ec0ff */
[----:B------:R-:W-:Y:S01]  /*3880*/  UMOV UR8, 0xffff ;  /* 0x0000ffff00087882 */ /* 0x000fe20000000000 */
[----:B------:R-:W-:Y:S02]  /*3890*/  UMOV UR5, 0x1 ;  /* 0x0000000100057882 */ /* 0x000fe40000000000 */
[----:B------:R-:W-:-:S04]  /*38a0*/  USHF.R.U32.HI UR6, URZ, 0x5, UR6 ;  /* 0x00000005ff067899 */ /* 0x000fc80008011606 */
[----:B------:R-:W-:Y:S02]  /*38b0*/  USHF.L.U32 UR8, UR8, UR6, URZ ;  /* 0x0000000608087299 */ /* 0x000fe400080006ff */
[----:B------:R-:W-:-:S04]  /*38c0*/  USHF.L.U32 UR5, UR5, UR6, URZ ;  /* 0x0000000605057299 */ /* 0x000fc800080006ff */
[----:B-1----:R-:W-:-:S04]  /*38d0*/  LOP3.LUT R0, R0, UR8, RZ, 0xc0, !PT ;  /* 0x0000000800007c12 */ /* 0x002fc8000f8ec0ff */
[----:B------:R-:W-:-:S13]  /*38e0*/  ISETP.NE.AND P0, PT, R0, UR8, PT ;  /* 0x0000000800007c0c */ /* 0x000fda000bf05270 */
[----:B------:R-:W-:Y:S05]  /*38f0*/  @P0 BRA `(.L_x_66) ;  /* 0x0000000000580947 */ /* 0x000fea0003800000 */
[----:B------:R-:W1:Y:S02]  /*3900*/  LDS R0, [UR4+0x18] ;  /* 0x00001804ff007984 */ /* 0x000e640008000800 */
[----:B-1----:R-:W-:-:S04]  /*3910*/  LOP3.LUT R0, R0, UR5, RZ, 0xc0, !PT ;  /* 0x0000000500007c12 */ /* 0x002fc8000f8ec0ff */
[----:B------:R-:W-:-:S13]  /*3920*/  ISETP.NE.AND P0, PT, R0, UR5, PT ;  /* 0x0000000500007c0c */ /* 0x000fda000bf05270 */
[----:B------:R-:W-:Y:S05]  /*3930*/  @P0 BRA `(.L_x_67) ;  /* 0x00000000003c0947 */ /* 0x000fea0003800000 */
[----:B------:R-:W1:Y:S01]  /*3940*/  S2R R2, SR_LANEID ;  /* 0x0000000000027919 */ /* 0x000e620000000000 */
[----:B------:R-:W-:Y:S01]  /*3950*/  ULOP3.LUT UR8, URZ, UR8, URZ, 0x33, !UPT ;  /* 0x00000008ff087292 */ /* 0x000fe2000f8e33ff */
[----:B------:R-:W-:Y:S02]  /*3960*/  VOTEU.ANY UR7, UPT, PT ;  /* 0x0000000000077886 */ /* 0x000fe400038e0100 */
[----:B------:R-:W-:-:S03]  /*3970*/  UFLO.U32 UR7, UR7 ;  /* 0x00000007000772bd */ /* 0x000fc600080e0000 */
[----:B------:R-:W-:-:S04]  /*3980*/  IMAD.U32 R0, RZ, RZ, UR8 ;  /* 0x00000008ff007e24 */ /* 0x000fc8000f8e00ff */
[----:B------:R2:W4:Y:S02]  /*3990*/  REDUX UR6, R0 ;  /* 0x00000000000673c4 */ /* 0x0005240000000000 */
[----:B------:R1:W-:Y:S02]  /*39a0*/  UTCATOMSWS.AND URZ, UR8 ;  /* 0x0000000800ff79e3 */ /* 0x0003e40008000000 */
[----:B-1----:R-:W-:Y:S02]  /*39b0*/  ISETP.EQ.U32.AND P0, PT, R2, UR7, PT ;  /* 0x0000000702007c0c */ /* 0x002fe4000bf02070 */
[----:B--2---:R-:W-:Y:S02]  /*39c0*/  LOP3.LUT R0, RZ, UR5, RZ, 0x33, !PT ;  /* 0x00000005ff007c12 */ /* 0x004fe4000f8e33ff */
[----:B----4-:R-:W-:Y:S02]  /*39d0*/  MOV R2, UR6 ;  /* 0x0000000600027c02 */ /* 0x010fe40008000f00 */
[----:B------:R-:W1:Y:S07]  /*39e0*/  REDUX UR5, R0 ;  /* 0x00000000000573c4 */ /* 0x000e6e0000000000 */
[----:B------:R2:W-:Y:S01]  /*39f0*/  @P0 ATOMS.AND RZ, [UR4+0x14], R2 ;  /* 0x00001402ffff098c */ /* 0x0005e2000a800004 */
[----:B-1----:R-:W-:-:S05]  /*3a00*/  IMAD.U32 R0, RZ, RZ, UR5 ;  /* 0x00000005ff007e24 */ /* 0x002fca000f8e00ff */
[----:B------:R2:W-:Y:S01]  /*3a10*/  @P0 ATOMS.AND RZ, [UR4+0x18], R0 ;  /* 0x00001800ffff098c */ /* 0x0005e2000a800004 */
[----:B------:R-:W-:Y:S05]  /*3a20*/  BRA `(.L_x_68) ;  /* 0x0000000000147947 */ /* 0x000fea0003800000 */
.L_x_67:
[----:B------:R-:W-:Y:S02]  /*3a30*/  MOV R2, 0x3a50 ;  /* 0x00003a5000027802 */ /* 0x000fe40000000f00 */
[----:B---3-5:R-:W-:Y:S05]  /*3a40*/  CALL.REL.NOINC `($__internal_0_$__cuda_sm10x_tcgen05_guardrail_trap_col_being_dealloced_not_returned_by_alloc) ;  /* 0x0000006000047944 */ /* 0x028fea0003c00000 */
[----:B------:R-:W-:Y:S05]  /*3a50*/  BRA `(.L_x_68) ;  /* 0x0000000000087947 */ /* 0x000fea0003800000 */
.L_x_66:
[----:B------:R-:W-:Y:S02]  /*3a60*/  MOV R2, 0x3a80 ;  /* 0x00003a8000027802 */ /* 0x000fe40000000f00 */
[----:B---3-5:R-:W-:Y:S05]  /*3a70*/  CALL.REL.NOINC `($__internal_2_$__cuda_sm10x_tcgen05_guardrail_trap_unallocated_columns_being_dealloced) ;  /* 0x0000006000107944 */ /* 0x028fea0003c00000 */
.L_x_68:
[----:B------:R-:W-:Y:S01]  /*3a80*/  NOP ;  /* 0x0000000000007918 */ /* 0x000fe20000000000 */
[----:B------:R-:W-:Y:S05]  /*3a90*/  EXIT ;  /* 0x000000000000794d */ /* 0x000fea0003800000 */
.L_x_50:
[----:B------:R-:W-:-:S09]  /*3aa0*/  UISETP.NE.OR UP2, UPT, UR8, 0x3, !UP2 ;  /* 0x000000030800788c */ /* 0x000fd2000d745670 */
[----:B------:R-:W-:Y:S05]  /*3ab0*/  BRA.U UP2, `(.L_x_69) ;  /* 0x0000001102087547 */ /* 0x000fea000b800000 */
[----:B------:R-:W1:Y:S01]  /*3ac0*/  LDC R0, c[0x0][0xb30] ;  /* 0x0002cc00ff007b82 */ /* 0x000e620000000800 */
[----:B------:R-:W2:Y:S01]  /*3ad0*/  LDCU.64 UR8, c[0x0][0x888] ;  /* 0x00011100ff0877ac */ /* 0x000ea20008000a00 */
[----:B------:R-:W-:Y:S02]  /*3ae0*/  HFMA2 R27, -RZ, RZ, 0, 0 ;  /* 0x00000000ff1b7431 */ /* 0x000fe400000001ff */
[----:B------:R-:W-:Y:S01]  /*3af0*/  IMAD.MOV.U32 R29, RZ, RZ, 0x1 ;  /* 0x00000001ff1d7424 */ /* 0x000fe200078e00ff */
[----:B------:R-:W-:Y:S01]  /*3b00*/  MOV R25, 0x2000 ;  /* 0x0000200000197802 */ /* 0x000fe20000000f00 */
[----:B------:R-:W4:Y:S01]  /*3b10*/  LDCU.64 UR4, c[0x0][0x890] ;  /* 0x00011200ff0477ac */ /* 0x000f220008000a00 */
[----:B------:R-:W-:Y:S01]  /*3b20*/  IMAD.MOV.U32 R28, RZ, RZ, RZ ;  /* 0x000000ffff1c7224 */ /* 0x000fe200078e00ff */
[----:B------:R-:W3:Y:S01]  /*3b30*/  LDC R24, c[0x0][0x370] ;  /* 0x0000dc00ff187b82 */ /* 0x000ee20000000800 */
[----:B------:R-:W-:Y:S01]  /*3b40*/  UMOV UR7, 0x400 ;  /* 0x0000040000077882 */ /* 0x000fe20000000000 */
[----:B------:R-:W-:-:S02]  /*3b50*/  UPLOP3.LUT UP1, UPT, UPT, UPT, UPT, 0x40, 0x4 ;  /* 0x000000000004789c */ /* 0x000fc40003f2e870 */
[----:B------:R-:W-:-:S04]  /*3b60*/  ULEA UR7, UR37, UR7, 0x18 ;  /* 0x0000000725077291 */ /* 0x000fc8000f8ec0ff */
[----:B------:R-:W3:Y:S01]  /*3b70*/  LDC R3, c[0x0][0xb0c] ;  /* 0x0002c300ff037b82 */ /* 0x000ee20000000800 */
[----:B------:R-:W-:Y:S02]  /*3b80*/  UIADD3 UR13, UPT, UPT, UR7, 0x78, URZ ;  /* 0x00000078070d7890 */ /* 0x000fe4000fffe0ff */
[----:B--2---:R-:W-:Y:S02]  /*3b90*/  UISETP.NE.U32.AND UP2, UPT, UR8, URZ, UPT ;  /* 0x000000ff0800728c */ /* 0x004fe4000bf45070 */
[----:B------:R-:W-:Y:S02]  /*3ba0*/  UIADD3 UR33, UPT, UPT, UR7, 0x60, URZ ;  /* 0x0000006007217890 */ /* 0x000fe4000fffe0ff */
[----:B----4-:R-:W-:Y:S01]  /*3bb0*/  UISETP.NE.U32.AND UP3, UPT, UR4, URZ, UPT ;  /* 0x000000ff0400728c */ /* 0x010fe2000bf65070 */
[----:B------:R-:W2:Y:S01]  /*3bc0*/  LDC R18, c[0x0][0xb20] ;  /* 0x0002c800ff127b82 */ /* 0x000ea20000000800 */
[----:B-1----:R-:W-:Y:S01]  /*3bd0*/  ISETP.NE.AND P1, PT, R0, 0x1, PT ;  /* 0x000000010000780c */ /* 0x002fe20003f25270 */
[----:B------:R-:W-:-:S02]  /*3be0*/  UISETP.NE.AND.EX UP2, UPT, UR9, URZ, UPT, UP2 ;  /* 0x000000ff0900728c */ /* 0x000fc4000bf45320 */
[----:B------:R-:W-:Y:S02]  /*3bf0*/  UIADD3 UR25, UPT, UPT, UR7, 0x68, URZ ;  /* 0x0000006807197890 */ /* 0x000fe4000fffe0ff */
[----:B------:R-:W-:Y:S02]  /*3c00*/  UIADD3 UR17, UPT, UPT, UR7, 0x70, URZ ;  /* 0x0000007007117890 */ /* 0x000fe4000fffe0ff */
[----:B------:R-:W1:Y:S01]  /*3c10*/  LDC.64 R30, c[0x0][0x348] ;  /* 0x0000d200ff1e7b82 */ /* 0x000e620000000a00 */
[----:B------:R-:W-:Y:S02]  /*3c20*/  UPRMT UR13, UR37, 0x654, UR13 ;  /* 0x00000654250d7896 */ /* 0x000fe4000800000d */
[----:B------:R-:W-:-:S05]  /*3c30*/  UISETP.NE.AND.EX UP3, UPT, UR5, URZ, UPT, UP3 ;  /* 0x000000ff0500728c */ /* 0x000fca000bf65330 */
[----:B------:R-:W4:Y:S08]  /*3c40*/  LDC.64 R16, c[0x0][0xb10] ;  /* 0x0002c400ff107b82 */ /* 0x000f300000000a00 */
[----:B------:R-:W1:Y:S08]  /*3c50*/  LDC.64 R6, c[0x0][0xb18] ;  /* 0x0002c600ff067b82 */ /* 0x000e700000000a00 */
[----:B------:R-:W1:Y:S08]  /*3c60*/  LDC.64 R4, c[0x0][0xb28] ;  /* 0x0002ca00ff047b82 */ /* 0x000e700000000a00 */
[----:B--23--:R-:W1:Y:S02]  /*3c70*/  LDC R19, c[0x0][0x374] ;  /* 0x0000dd00ff137b82 */ /* 0x00ce640000000800 */
.L_x_80:
[C---:B------:R-:W-:Y:S02]  /*3c80*/  LEA R0, R28.reuse, UR7, 0x3 ;  /* 0x000000071c007c11 */ /* 0x040fe4000f8e18ff */
[----:B------:R-:W-:Y:S02]  /*3c90*/  SHF.L.U32 R2, R27, 0x1f, RZ ;  /* 0x0000001f1b027819 */ /* 0x000fe400000006ff */
[----:B------:R-:W-:Y:S02]  /*3ca0*/  LEA R20, R28, UR7, 0x4 ;  /* 0x000000071c147c11 */ /* 0x000fe4000f8e20ff */
[----:B--2---:R-:W2:Y:S02]  /*3cb0*/  SYNCS.PHASECHK.TRANS64.TRYWAIT P0, [R0+URZ+0xb0], R2 ;  /* 0x0000b002000075a7 */ /* 0x004ea400080011ff */
[----:B--2---:R-:W-:Y:S05]  /*3cc0*/  @!P0 BRA `(.L_x_70) ;  /* 0x0000005800148947 */ /* 0x004fea0003800000 */
.L_x_164:
[----:B------:R-:W-:Y:S01]  /*3cd0*/  ISETP.GE.AND P0, PT, R40, 0x1, PT ;  /* 0x000000012800780c */ /* 0x000fe20003f06270 */
[----:B------:R-:W3:Y:S01]  /*3ce0*/  LDS.128 R20, [R20+0x140] ;  /* 0x0001400014147984 */ /* 0x000ee20000000c00 */
[----:B--2---:R-:W-:Y:S01]  /*3cf0*/  VIADD R0, R0, 0xc0 ;  /* 0x000000c000007836 */ /* 0x004fe20000000000 */
[----:B------:R-:W-:Y:S01]  /*3d00*/  @!PT LDS RZ, [RZ] ;  /* 0x00000000fffff984 */ /* 0x000fe20000000800 */
[----:B------:R-:W-:Y:S01]  /*3d10*/  @!PT LDS RZ, [RZ] ;  /* 0x00000000fffff984 */ /* 0x000fe20000000800 */
[----:B------:R-:W-:Y:S01]  /*3d20*/  @!PT LDS RZ, [RZ] ;  /* 0x00000000fffff984 */ /* 0x000fe20000000800 */
[----:B------:R-:W-:Y:S01]  /*3d30*/  @!PT LDS RZ, [RZ] ;  /* 0x00000000fffff984 */ /* 0x000fe20000000800 */
[----:B------:R2:W-:Y:S06]  /*3d40*/  MEMBAR.ALL.CTA ;  /* 0x0000000000007992 */ /* 0x0005ec0000008000 */
[----:B--2---:R-:W2:Y:S01]  /*3d50*/  FENCE.VIEW.ASYNC.S ;  /* 0x00000000000073c6 */ /* 0x004ea20000000000 */
[----:B------:R-:W-:Y:S04]  /*3d60*/  PRMT R0, RZ, 0x654, R0 ;  /* 0x00000654ff007816 */ /* 0x000fe80000000000 */
[----:B--2---:R2:W-:Y:S01]  /*3d70*/  SYNCS.ARRIVE.TRANS64.RED.A1T0 RZ, [R0+URZ], RZ ;  /* 0x000000ff00ff79a7 */ /* 0x0045e200081004ff */
[----:B---3--:R-:W-:Y:S11]  /*3d80*/  LOP3.LUT P3, RZ, R22, 0x1, RZ, 0xc0, !PT ;  /* 0x0000000116ff7812 */ /* 0x008ff6000786c0ff */
[----:B------:R-:W-:Y:S02]  /*3d90*/  @!UPT UIADD3 URZ, UPT, UPT, URZ, URZ, URZ ;  /* 0x000000fffffff290 */ /* 0x000fe4000fffe0ff */
[----:B------:R-:W-:Y:S02]  /*3da0*/  @P3 MOV R11, R20 ;  /* 0x00000014000b3202 */ /* 0x000fe40000000f00 */
[----:B------:R-:W-:Y:S01]  /*3db0*/  @P3 LOP3.LUT R10, R21, 0xffff, RZ, 0xc0, !PT ;  /* 0x0000ffff150a3812 */ /* 0x000fe200078ec0ff */
[----:B--2---:R-:W-:Y:S06]  /*3dc0*/  @!P0 BRA `(.L_x_71) ;  /* 0x0000000000a48947 */ /* 0x004fec0003800000 */
[-C--:B-1----:R-:W-:Y:S01]  /*3dd0*/  IMAD.HI.U32 R0, R19, R7.reuse, RZ ;  /* 0x0000000713007227 */ /* 0x082fe200078e00ff */
[----:B------:R-:W-:Y:S02]  /*3de0*/  ISETP.NE.AND P0, PT, R6, 0x1, PT ;  /* 0x000000010600780c */ /* 0x000fe40003f05270 */
[----:B------:R-:W-:Y:S01]  /*3df0*/  ISETP.NE.AND P2, PT, R40, 0x1, PT ;  /* 0x000000012800780c */ /* 0x000fe20003f45270 */
[----:B----4-:R-:W-:Y:S01]  /*3e00*/  IMAD.HI.U32 R9, R24, R16, RZ ;  /* 0x0000001018097227 */ /* 0x010fe200078e00ff */
[----:B------:R-:W-:Y:S02]  /*3e10*/  SHF.R.U32.HI R0, RZ, R18, R0 ;  /* 0x00000012ff007219 */ /* 0x000fe40000011600 */
[----:B------:R-:W-:Y:S01]  /*3e20*/  ISETP.NE.AND P4, PT, R3, 0x1, PT ;  /* 0x000000010300780c */ /* 0x000fe20003f85270 */
[----:B------:R-:W-:Y:S01]  /*3e30*/  IMAD.HI.U32 R13, R10, R7, RZ ;  /* 0x000000070a0d7227 */ /* 0x000fe200078e00ff */
[----:B------:R-:W-:Y:S02]  /*3e40*/  SHF.R.U32.HI R9, RZ, R17, R9 ;  /* 0x00000011ff097219 */ /* 0x000fe40000011609 */
[----:B------:R-:W-:Y:S01]  /*3e50*/  SEL R0, R19, R0, !P0 ;  /* 0x0000000013007207 */ /* 0x000fe20004000000 */
[----:B------:R-:W-:Y:S01]  /*3e60*/  IMAD.HI.U32 R12, R11, R16, RZ ;  /* 0x000000100b0c7227 */ /* 0x000fe200078e00ff */
[----:B------:R-:W-:Y:S03]  /*3e70*/  SEL R9, R24, R9, !P4 ;  /* 0x0000000918097207 */ /* 0x000fe60006000000 */
[-C--:B------:R-:W-:Y:S01]  /*3e80*/  IMAD.HI.U32 R8, R0, R4.reuse, RZ ;  /* 0x0000000400087227 */ /* 0x080fe200078e00ff */
[----:B------:R-:W-:Y:S03]  /*3e90*/  SHF.R.U32.HI R12, RZ, R17, R12 ;  /* 0x00000011ff0c7219 */ /* 0x000fe6000001160c */
[----:B------:R-:W-:Y:S01]  /*3ea0*/  IMAD.HI.U32 R2, R9, R4, RZ ;  /* 0x0000000409027227 */ /* 0x000fe200078e00ff */
[-C--:B------:R-:W-:Y:S02]  /*3eb0*/  @P2 SHF.R.U32.HI R0, RZ, R5.reuse, R8 ;  /* 0x00000005ff002219 */ /* 0x080fe40000011608 */
[----:B------:R-:W-:Y:S02]  /*3ec0*/  SHF.R.U32.HI R8, RZ, R18, R13 ;  /* 0x00000012ff087219 */ /* 0x000fe4000001160d */
[----:B------:R-:W-:Y:S01]  /*3ed0*/  @P2 SHF.R.U32.HI R9, RZ, R5, R2 ;  /* 0x00000005ff092219 */ /* 0x000fe20000011602 */
[----:B------:R-:W-:Y:S01]  /*3ee0*/  IMAD R0, R40, R0, RZ ;  /* 0x0000000028007224 */ /* 0x000fe200078e02ff */
[----:B------:R-:W-:Y:S02]  /*3ef0*/  SEL R8, R10, R8, !P0 ;  /* 0x000000080a087207 */ /* 0x000fe40004000000 */
[----:B------:R-:W-:Y:S01]  /*3f00*/  SEL R2, R11, R12, !P4 ;  /* 0x0000000c0b027207 */ /* 0x000fe20006000000 */
[----:B------:R-:W-:Y:S01]  /*3f10*/  IMAD R12, R40, R9, RZ ;  /* 0x00000009280c7224 */ /* 0x000fe200078e02ff */
[C---:B------:R-:W-:Y:S01]  /*3f20*/  ISETP.GE.AND P0, PT, R8.reuse, R0, PT ;  /* 0x000000000800720c */ /* 0x040fe20003f06270 */
[----:B------:R-:W-:Y:S03]  /*3f30*/  IMAD.HI.U32 R0, R8, R4, RZ ;  /* 0x0000000408007227 */ /* 0x000fe600078e00ff */
[----:B------:R-:W-:Y:S02]  /*3f40*/  ISETP.GE.OR P0, PT, R2, R12, P0 ;  /* 0x0000000c0200720c */ /* 0x000fe40000706670 */
[-C--:B------:R-:W-:Y:S04]  /*3f50*/  SHF.R.U32.HI R0, RZ, R5.reuse, R0 ;  /* 0x00000005ff007219 */ /* 0x080fe80000011600 */
[----:B------:R-:W-:Y:S05]  /*3f60*/  SEL R13, R8, R0, !P2 ;  /* 0x00000000080d7207 */ /* 0x000fea0005000000 */
[----:B------:R-:W-:Y:S02]  /*3f70*/  IMAD.MOV R12, RZ, RZ, -R13 ;  /* 0x000000ffff0c7224 */ /* 0x000fe400078e0a0d */
[----:B------:R-:W-:Y:S04]  /*3f80*/  @!P0 IMAD.HI.U32 R0, R2, R4, RZ ;  /* 0x0000000402008227 */ /* 0x000fe800078e00ff */
[----:B------:R-:W-:Y:S01]  /*3f90*/  IMAD R12, R40, R12, R8 ;  /* 0x0000000c280c7224 */ /* 0x000fe200078e0208 */
[----:B------:R-:W-:Y:S04]  /*3fa0*/  @!P0 SHF.R.U32.HI R0, RZ, R5, R0 ;  /* 0x00000005ff008219 */ /* 0x000fe80000011600 */
[----:B------:R-:W-:Y:S04]  /*3fb0*/  @!P0 SEL R0, R2, R0, !P2 ;  /* 0x0000000002008207 */ /* 0x000fe80005000000 */
[----:B------:R-:W-:Y:S01]  /*3fc0*/  @!P0 IADD3 R13, PT, PT, R13, -R0, RZ ;  /* 0x800000000d0d8210 */ /* 0x000fe20007ffe0ff */
[----:B------:R-:W-:Y:S01]  /*3fd0*/  @!P0 IMAD R0, R9, R12, R0 ;  /* 0x0000000c09008224 */ /* 0x000fe200078e0200 */
[----:B------:R-:W-:Y:S01]  /*3fe0*/  IADD3 R9, PT, PT, -R8, RZ, RZ ;  /* 0x000000ff08097210 */ /* 0x000fe20007ffe1ff */
[--C-:B------:R-:W-:Y:S02]  /*3ff0*/  IMAD.MOV R12, RZ, RZ, -R2.reuse ;  /* 0x000000ffff0c7224 */ /* 0x100fe400078e0a02 */
[----:B------:R-:W-:Y:S02]  /*4000*/  @!P0 IMAD R8, R13, R40, R2 ;  /* 0x000000280d088224 */ /* 0x000fe400078e0202 */
[----:B------:R-:W-:Y:S02]  /*4010*/  @!P0 IMAD.MOV.U32 R2, RZ, RZ, R0 ;  /* 0x000000ffff028224 */ /* 0x000fe400078e0000 */
[----:B------:R-:W-:Y:S02]  /*4020*/  IMAD R11, R3, R12, R11 ;  /* 0x0000000c030b7224 */ /* 0x000fe400078e020b */
[----:B------:R-:W-:Y:S02]  /*4030*/  IMAD R10, R6, R9, R10 ;  /* 0x00000009060a7224 */ /* 0x000fe400078e020a */
[----:B------:R-:W-:Y:S02]  /*4040*/  IMAD R11, R2, R3, R11 ;  /* 0x00000003020b7224 */ /* 0x000fe400078e020b */
[----:B------:R-:W-:Y:S02]  /*4050*/  IMAD R10, R8, R6, R10 ;  /* 0x00000006080a7224 */ /* 0x000fe400078e020a */
.L_x_71:
[----:B------:R-:W-:Y:S05]  /*4060*/  BRA.U UP1, `(.L_x_72) ;  /* 0x0000000101107547 */ /* 0x000fea000b800000 */
[----:B------:R-:W-:Y:S04]  /*4070*/  MOV R2, UR6 ;  /* 0x0000000600027c02 */ /* 0x000fe80008000f00 */
[----:B------:R-:W-:Y:S04]  /*4080*/  SHF.L.U32 R2, R2, 0x1f, RZ ;  /* 0x0000001f02027819 */ /* 0x000fe800000006ff */
[----:B------:R-:W2:Y:S02]  /*4090*/  SYNCS.PHASECHK.TRANS64.TRYWAIT P0, [UR7+0xa8], R2 ;  /* 0x0000a802ff0075a7 */ /* 0x000ea40008001107 */
[----:B--2---:R-:W-:Y:S05]  /*40a0*/  @!P0 BRA `(.L_x_73) ;  /* 0x0000005400308947 */ /* 0x004fea0003800000 */
.L_x_72:
[----:B------:R-:W-:Y:S02]  /*40b0*/  R2UR UR35, R15 ;  /* 0x000000000f2372ca */ /* 0x000fe400000e0000 */
[----:B------:R-:W-:Y:S02]  /*40c0*/  R2UR UR34, R14 ;  /* 0x000000000e2272ca */ /* 0x000fe400000e0000 */
[----:B------:R-:W-:Y:S02]  /*40d0*/  ISETP.NE.U32.AND P2, PT, RZ, UR4, PT ;  /* 0x00000004ff007c0c */ /* 0x000fe4000bf45070 */
[----:B------:R-:W-:Y:S02]  /*40e0*/  SHF.L.U32 R14, R29, 0x1f, RZ ;  /* 0x0000001f1d0e7819 */ /* 0x000fe400000006ff */
[----:B------:R-:W-:Y:S05]  /*40f0*/  ISETP.NE.AND.EX P2, PT, RZ, UR5, PT, P2 ;  /* 0x00000005ff007c0c */ /* 0x000fea000bf45320 */
[----:B------:R-:W-:Y:S02]  /*4100*/  USHF.L.U32 UR35, UR35, 0x7, URZ ;  /* 0x0000000723237899 */ /* 0x000fe400080006ff */
[----:B------:R-:W-:Y:S01]  /*4110*/  USHF.L.U32 UR34, UR34, 0x7, URZ ;  /* 0x0000000722227899 */ /* 0x000fe200080006ff */
[----:B------:R-:W-:Y:S11]  /*4120*/  BRA.U !UP3, `(.L_x_74) ;  /* 0x000000010b347547 */ /* 0x000ff6000b800000 */
[----:B------:R-:W-:Y:S01]  /*4130*/  UPLOP3.LUT UP0, UPT, UPT, UPT, UP2, 0x80, 0x8 ;  /* 0x000000000008789c */ /* 0x000fe20003f0f020 */
[----:B--2---:R-:W-:Y:S02]  /*4140*/  HFMA2 R0, -RZ, RZ, 0, 5.9604644775390625e-08 ;  /* 0x00000001ff007431 */ /* 0x004fe400000001ff */
[----:B------:R-:W-:Y:S03]  /*4150*/  IMAD.MOV.U32 R88, RZ, RZ, 0x1 ;  /* 0x00000001ff587424 */ /* 0x000fe600078e00ff */
[----:B------:R-:W-:Y:S05]  /*4160*/  PLOP3.LUT P0, PT, PT, PT, UP0, 0x80, 0x8 ;  /* 0x000000000008781c */ /* 0x000fea0003f0f008 */
[----:B------:R-:W2:Y:S01]  /*4170*/  @UP0 LDCU.64 UR10, c[0x0][0x888] ;  /* 0x00011100ff0a07ac */ /* 0x000ea20008000a00 */
[----:B------:R-:W-:Y:S07]  /*4180*/  @UP0 UIMAD UR8, UR36, UR4, URZ ;  /* 0x00000004240802a4 */ /* 0x000fee000f8e02ff */
[----:B------:R-:W-:Y:S01]  /*4190*/  @!P0 PRMT R88, R0, 0x7610, R88 ;  /* 0x0000761000588816 */ /* 0x000fe20000000058 */
[----:B--2---:R-:W-:Y:S03]  /*41a0*/  @UP0 UIMAD.WIDE UR10, UR8, 0x4, UR10 ;  /* 0x00000004080a08a5 */ /* 0x004fe6000f8e020a */
[----:B------:R-:W2:Y:S03]  /*41b0*/  @!UP0 LDCU UR8, c[0x0][0x880] ;  /* 0x00011000ff0887ac */ /* 0x000ea60008000800 */
[----:B------:R-:W-:Y:S01]  /*41c0*/  IMAD.U32 R8, RZ, RZ, UR10 ;  /* 0x0000000aff087e24 */ /* 0x000fe2000f8e00ff */
[----:B------:R-:W-:Y:S05]  /*41d0*/  MOV R9, UR11 ;  /* 0x0000000b00097c02 */ /* 0x000fea0008000f00 */
[----:B-----5:R3:W5:Y:S02]  /*41e0*/  @P0 LDG.E R49, desc[UR46][R8.64] ;  /* 0x0000002e08310981 */ /* 0x020764000c1e1900 */
[----:B--23--:R-:W-:Y:S07]  /*41f0*/  @!P0 IMAD.U32 R49, RZ, RZ, UR8 ;  /* 0x00000008ff318e24 */ /* 0x00cfee000f8e00ff */
.L_x_74:
[----:B-----5:R-:W-:Y:S01]  /*4200*/  @!P2 FSETP.EQ.AND P0, PT, R49, RZ, PT ;  /* 0x000000ff3100a20b */ /* 0x020fe20003f02000 */
[----:B------:R-:W-:Y:S01]  /*4210*/  @!UPT UIADD3 URZ, UPT, UPT, URZ, URZ, URZ ;  /* 0x000000fffffff290 */ /* 0x000fe2000fffe0ff */
[----:B------:R-:W-:Y:S11]  /*4220*/  @!P2 BRA `(.L_x_75) ;  /* 0x000000000014a947 */ /* 0x000ff60003800000 */
[----:B------:R-:W-:Y:S02]  /*4230*/  LOP3.LUT P2, RZ, R88, 0xff, RZ, 0xc0, !PT ;  /* 0x000000ff58ff7812 */ /* 0x000fe4000784c0ff */
[----:B------:R-:W-:Y:S04]  /*4240*/  PLOP3.LUT P0, PT, PT, PT, UP0, 0x80, 0x8 ;  /* 0x000000000008781c */ /* 0x000fe80003f0f008 */
[----:B------:R-:W-:Y:S07]  /*4250*/  PLOP3.LUT P0, PT, P0, PT, PT, 0x8, 0x80 ;  /* 0x000000000080781c */ /* 0x000fee000070e170 */
[----:B------:R-:W-:Y:S11]  /*4260*/  @P2 FSETP.EQ.AND P0, PT, R49, RZ, PT ;  /* 0x000000ff3100220b */ /* 0x000ff60003f02000 */
[----:B------:R-:W-:Y:S02]  /*4270*/  @!UPT UIADD3 URZ, UPT, UPT, URZ, URZ, URZ ;  /* 0x000000fffffff290 */ /* 0x000fe4000fffe0ff */
.L_x_75:
[----:B------:R-:W3:Y:S01]  /*4280*/  SYNCS.PHASECHK.TRANS64.TRYWAIT P2, [UR7+0x80], R14 ;  /* 0x0000800eff0075a7 */ /* 0x000ee20008041107 */
[----:B------:R-:W-:Y:S04]  /*4290*/  ELECT P4, URZ, PT ;  /* 0x0000000000ff782f */ /* 0x000fe80003880000 */
[----:B------:R-:W-:Y:S11]  /*42a0*/  PLOP3.LUT P4, PT, P0, P4, PT, 0xf2, 0x2f ;  /* 0x00000000002f781c */ /* 0x000ff60000789e72 */
[----:B------:R-:W-:Y:S02]  /*42b0*/  @!UPT UIADD3 URZ, UPT, UPT, URZ, URZ, URZ ;  /* 0x000000fffffff290 */ /* 0x000fe4000fffe0ff */
[----:B-1----:R-:W-:Y:S05]  /*42c0*/  @!P4 IADD3 R8, P0, PT, R30, 0x580, RZ ;  /* 0x000005801e08c810 */ /* 0x002fea0007f1e0ff */
[----:B--2---:R-:W-:Y:S01]  /*42d0*/  @!P4 IMAD.X R2, RZ, RZ, R31, P0 ;  /* 0x000000ffff02c224 */ /* 0x004fe200000e061f */
[----:B---3--:R-:W-:Y:S07]  /*42e0*/  @!P2 BRA `(.L_x_76) ;  /* 0x0000005000b8a947 */ /* 0x008fee0003800000 */
.L_x_167:
[----:B------:R-:W-:Y:S01]  /*42f0*/  @!P4 R2UR UR8, R2 ;  /* 0x000000000208c2ca */ /* 0x000fe200000e0000 */
[----:B------:R-:W-:Y:S01]  /*4300*/  VOTEU.ALL UP1, P4 ;  /* 0x0000000000ff7886 */ /* 0x000fe20002020000 */
[----:B------:R-:W-:Y:S01]  /*4310*/  @!P4 R2UR UR9, R8 ;  /* 0x000000000809c2ca */ /* 0x000fe200000e0000 */
[----:B-1----:R-:W-:Y:S01]  /*4320*/  @!P4 IMAD.MOV.U32 R0, RZ, RZ, 0x2000 ;  /* 0x00002000ff00c424 */ /* 0x002fe200078e00ff */
[----:B------:R-:W-:Y:S01]  /*4330*/  UMOV UR10, 0x0 ;  /* 0x00000000000a7882 */ /* 0x000fe20000000000 */
[----:B------:R-:W-:Y:S01]  /*4340*/  UMOV UR11, 0x10000000 ;  /* 0x10000000000b7882 */ /* 0x000fe20000000000 */
[----:B------:R-:W-:Y:S01]  /*4350*/  @!UP1 UIADD3 UR32, UPT, UPT, UR7, 0x200, URZ ;  /* 0x0000020007209890 */ /* 0x000fe2000fffe0ff */
[----:B------:R-:W-:Y:S06]  /*4360*/  VOTEU.ALL UP1, P4 ;  /* 0x0000000000ff7886 */ /* 0x000fec0002020000 */
[----:B------:R-:W-:Y:S01]  /*4370*/  IMAD.U32 R9, RZ, RZ, UR8 ;  /* 0x00000008ff097e24 */ /* 0x000fe2000f8e00ff */
[----:B------:R-:W-:Y:S01]  /*4380*/  UPRMT UR8, UR37, 0x654, UR33 ;  /* 0x0000065425087896 */ /* 0x000fe20008000021 */
[----:B------:R-:W-:Y:S03]  /*4390*/  IMAD.U32 R8, RZ, RZ, UR9 ;  /* 0x00000009ff087e24 */ /* 0x000fe6000f8e00ff */
[----:B------:R-:W-:Y:S02]  /*43a0*/  @!P4 R2UR UR15, R9 ;  /* 0x00000000090fc2ca */ /* 0x000fe400000e0000 */
[----:B------:R-:W-:Y:S02]  /*43b0*/  @!P4 R2UR UR14, R8 ;  /* 0x00000000080ec2ca */ /* 0x000fe400000e0000 */
[----:B------:R-:W-:Y:S05]  /*43c0*/  @!P4 IADD3 R8, P0, PT, R30, 0x580, RZ ;  /* 0x000005801e08c810 */ /* 0x000fea0007f1e0ff */
[----:B------:R-:W-:Y:S06]  /*43d0*/  @!P4 IMAD.X R2, RZ, RZ, R31, P0 ;  /* 0x000000ffff02c224 */ /* 0x000fec00000e061f */
[----:B------:R1:W-:Y:S01]  /*43e0*/  @!UP1 UTMALDG.3D [UR32], [UR14], desc[UR10] ;  /* 0x00000a200e0095b4 */ /* 0x0003e20008011000 */
[----:B------:R1:W-:Y:S01]  /*43f0*/  @!P4 SYNCS.ARRIVE.TRANS64.RED.A0TR RZ, [UR7+0x60], R0 ;  /* 0x00006000ffffc9a7 */ /* 0x0003e20008300407 */
[----:B------:R-:W-:Y:S01]  /*4400*/  SYNCS.ARRIVE.TRANS64.RED.A1T0 RZ, [UR8], RZ ;  /* 0x000000ffffff79a7 */ /* 0x000fe20008100408 */
[----:B------:R-:W2:Y:S02]  /*4410*/  SYNCS.PHASECHK.TRANS64.TRYWAIT P2, [UR7+0x88], R14 ;  /* 0x0000880eff0075a7 */ /* 0x000ea40008041107 */
[----:B-12---:R-:W-:Y:S05]  /*4420*/  @!P2 BRA `(.L_x_77) ;  /* 0x000000500080a947 */ /* 0x006fea0003800000 */
.L_x_169:
[----:B------:R-:W-:Y:S01]  /*4430*/  @!P4 R2UR UR8, R2 ;  /* 0x000000000208c2ca */ /* 0x000fe200000e0000 */
[----:B------:R-:W-:Y:S01]  /*4440*/  VOTEU.ALL UP1, P4 ;  /* 0x0000000000ff7886 */ /* 0x000fe20002020000 */
[----:B------:R-:W-:Y:S01]  /*4450*/  @!P4 R2UR UR9, R8 ;  /* 0x000000000809c2ca */ /* 0x000fe200000e0000 */
[----:B-1----:R-:W-:Y:S01]  /*4460*/  @!P4 IMAD.MOV.U32 R0, RZ, RZ, 0x2000 ;  /* 0x00002000ff00c424 */ /* 0x002fe200078e00ff */
[----:B------:R-:W-:Y:S01]  /*4470*/  UMOV UR10, 0x0 ;  /* 0x00000000000a7882 */ /* 0x000fe20000000000 */
[----:B------:R-:W-:Y:S01]  /*4480*/  UMOV UR11, 0x10000000 ;  /* 0x10000000000b7882 */ /* 0x000fe20000000000 */
[----:B------:R-:W-:Y:S02]  /*4490*/  @!UP1 UIADD3 UR26, UPT, UPT, UR34, 0x20, URZ ;  /* 0x00000020221a9890 */ /* 0x000fe4000fffe0ff */
[----:B------:R-:W-:Y:S01]  /*44a0*/  @!UP1 UIADD3 UR24, UPT, UPT, UR7, 0x2200, URZ ;  /* 0x0000220007189890 */ /* 0x000fe2000fffe0ff */
[----:B------:R-:W-:Y:S01]  /*44b0*/  VOTEU.ALL UP1, P4 ;  /* 0x0000000000ff7886 */ /* 0x000fe20002020000 */
[----:B------:R-:W-:Y:S01]  /*44c0*/  UMOV UR27, UR35 ;  /* 0x00000023001b7c82 */ /* 0x000fe20008000000 */
[----:B------:R-:W-:Y:S02]  /*44d0*/  UMOV UR28, UR36 ;  /* 0x00000024001c7c82 */ /* 0x000fe40008000000 */
        /* <DEDUP_REMOVED lines=12> */
.L_x_171:
[----:B------:R-:W2:Y:S01]  /*45a0*/  LDC.64 R12, c[0x0][0xb18] ;  /* 0x0002c600ff0c7b82 */ /* 0x000ea20000000a00 */
[----:B------:R-:W-:Y:S01]  /*45b0*/  @!P4 R2UR UR8, R2 ;  /* 0x000000000208c2ca */ /* 0x000fe200000e0000 */
[----:B------:R-:W-:Y:S01]  /*45c0*/  VOTEU.ALL UP1, P4 ;  /* 0x0000000000ff7886 */ /* 0x000fe20002020000 */
[----:B------:R-:W-:Y:S01]  /*45d0*/  @!P4 R2UR UR9, R8 ;  /* 0x000000000809c2ca */ /* 0x000fe200000e0000 */
[----:B-1----:R-:W-:Y:S01]  /*45e0*/  @!P4 IMAD.MOV.U32 R0, RZ, RZ, 0x2000 ;  /* 0x00002000ff00c424 */ /* 0x002fe200078e00ff */
[----:B------:R-:W-:Y:S03]  /*45f0*/  UMOV UR10, 0x0 ;  /* 0x00000000000a7882 */ /* 0x000fe60000000000 */
[----:B------:R-:W1:Y:S01]  /*4600*/  @!P1 LDC R2, c[0x0][0xb0c] ;  /* 0x0002c300ff029b82 */ /* 0x000e620000000800 */
[----:B------:R-:W-:Y:S01]  /*4610*/  @!UP1 UIADD3 UR18, UPT, UPT, UR34, 0x40, URZ ;  /* 0x0000004022129890 */ /* 0x000fe2000fffe0ff */
[----:B------:R-:W-:Y:S01]  /*4620*/  @P3 SHF.R.U32.HI R26, RZ, 0x10, R21 ;  /* 0x00000010ff1a3819 */ /* 0x000fe20000011615 */
[----:B------:R-:W-:Y:S01]  /*4630*/  @!UP1 UIADD3 UR16, UPT, UPT, UR7, 0x4200, URZ ;  /* 0x0000420007109890 */ /* 0x000fe2000fffe0ff */
[----:B------:R-:W-:Y:S01]  /*4640*/  VIADD R28, R28, 0x1 ;  /* 0x000000011c1c7836 */ /* 0x000fe20000000000 */
[----:B------:R-:W-:Y:S01]  /*4650*/  VOTEU.ALL UP1, P4 ;  /* 0x0000000000ff7886 */ /* 0x000fe20002020000 */
[----:B------:R-:W-:Y:S01]  /*4660*/  UMOV UR11, 0x10000000 ;  /* 0x10000000000b7882 */ /* 0x000fe20000000000 */
[----:B------:R-:W-:Y:S01]  /*4670*/  UMOV UR19, UR35 ;  /* 0x0000002300137c82 */ /* 0x000fe20008000000 */
[----:B------:R-:W-:Y:S01]  /*4680*/  IMAD.U32 R9, RZ, RZ, UR8 ;  /* 0x00000008ff097e24 */ /* 0x000fe2000f8e00ff */
[----:B------:R-:W-:Y:S01]  /*4690*/  UMOV UR20, UR36 ;  /* 0x0000002400147c82 */ /* 0x000fe20008000000 */
[----:B------:R-:W-:Y:S01]  /*46a0*/  IMAD.U32 R8, RZ, RZ, UR9 ;  /* 0x00000009ff087e24 */ /* 0x000fe2000f8e00ff */
[----:B------:R-:W-:Y:S02]  /*46b0*/  UPRMT UR8, UR37, 0x654, UR17 ;  /* 0x0000065425087896 */ /* 0x000fe40008000011 */
[----:B------:R-:W-:Y:S02]  /*46c0*/  @!P4 R2UR UR15, R9 ;  /* 0x00000000090fc2ca */ /* 0x000fe400000e0000 */
[----:B------:R-:W-:Y:S02]  /*46d0*/  @!P4 R2UR UR14, R8 ;  /* 0x00000000080ec2ca */ /* 0x000fe400000e0000 */
[----:B------:R-:W3:Y:S11]  /*46e0*/  LDC.64 R8, c[0x0][0xb10] ;  /* 0x0002c400ff087b82 */ /* 0x000ef60000000a00 */
[----:B------:R1:W-:Y:S01]  /*46f0*/  @!UP1 UTMALDG.3D [UR16], [UR14], desc[UR10] ;  /* 0x00000a100e0095b4 */ /* 0x0003e20008011000 */
[----:B------:R5:W-:Y:S01]  /*4700*/  @!P4 SYNCS.ARRIVE.TRANS64.RED.A0TR RZ, [UR7+0x70], R0 ;  /* 0x00007000ffffc9a7 */ /* 0x000be20008300407 */
[C---:B---3--:R-:W-:Y:S01]  /*4710*/  @!P1 IMAD.HI.U32 R8, R11.reuse, R8, RZ ;  /* 0x000000080b089227 */ /* 0x048fe200078e00ff */
[----:B--2---:R-:W-:Y:S02]  /*4720*/  @!P1 ISETP.NE.AND P0, PT, R12, 0x1, PT ;  /* 0x000000010c00980c */ /* 0x004fe40003f05270 */
[----:B-1----:R-:W-:Y:S01]  /*4730*/  @!P1 ISETP.NE.AND P2, PT, R2, 0x1, PT ;  /* 0x000000010200980c */ /* 0x002fe20003f45270 */
[----:B------:R-:W-:Y:S01]  /*4740*/  SYNCS.ARRIVE.TRANS64.RED.A1T0 RZ, [UR8], RZ ;  /* 0x000000ffffff79a7 */ /* 0x000fe20008100408 */
[C---:B------:R-:W-:Y:S01]  /*4750*/  @!P1 IMAD.HI.U32 R13, R10.reuse, R13, RZ ;  /* 0x0000000d0a0d9227 */ /* 0x040fe200078e00ff */
[----:B------:R-:W-:Y:S04]  /*4760*/  @!P1 SHF.R.U32.HI R8, RZ, R9, R8 ;  /* 0x00000009ff089219 */ /* 0x000fe80000011608 */
[----:B------:R-:W-:Y:S01]  /*4770*/  @!P1 SEL R8, R11, R8, !P2 ;  /* 0x000000080b089207 */ /* 0x000fe20005000000 */
[----:B------:R-:W1:Y:S01]  /*4780*/  SYNCS.PHASECHK.TRANS64.TRYWAIT P5, [UR7+0x98], R14 ;  /* 0x0000980eff0075a7 */ /* 0x000e6200080a1107 */
[----:B-----5:R-:W2:Y:S02]  /*4790*/  @!P1 LDC R0, c[0x0][0xb20] ;  /* 0x0002c800ff009b82 */ /* 0x020ea40000000800 */
[----:B--2---:R-:W-:Y:S04]  /*47a0*/  @!P1 SHF.R.U32.HI R0, RZ, R0, R13 ;  /* 0x00000000ff009219 */ /* 0x004fe8000001160d */
[----:B------:R-:W-:Y:S05]  /*47b0*/  @!P1 SEL R9, R10, R0, !P0 ;  /* 0x000000000a099207 */ /* 0x000fea0004000000 */
[----:B------:R-:W-:Y:S02]  /*47c0*/  @!P1 IMAD.IADD R0, R9, 0x1, -R8 ;  /* 0x0000000109009824 */ /* 0x000fe400078e0a08 */
[----:B------:R-:W-:Y:S02]  /*47d0*/  @!P1 IMAD.IADD R8, R8, 0x1, -R9 ;  /* 0x0000000108089824 */ /* 0x000fe400078e0a09 */
[----:B------:R-:W-:Y:S02]  /*47e0*/  @!P1 IMAD R11, R0, R2, R11 ;  /* 0x00000002000b9224 */ /* 0x000fe400078e020b */
[----:B------:R-:W-:Y:S01]  /*47f0*/  @!P1 IMAD R10, R8, R12, R10 ;  /* 0x0000000c080a9224 */ /* 0x000fe200078e020a */
[----:B-1----:R-:W-:Y:S06]  /*4800*/  @!P5 BRA `(.L_x_79) ;  /* 0x0000004c00b8d947 */ /* 0x002fec0003800000 */
.L_x_173:
[----:B------:R-:W-:Y:S01]  /*4810*/  @!P4 IADD3 R2, P0, PT, R30, 0x580, RZ ;  /* 0x000005801e02c810 */ /* 0x000fe20007f1e0ff */
[----:B------:R-:W-:Y:S01]  /*4820*/  VOTEU.ALL UP1, P4 ;  /* 0x0000000000ff7886 */ /* 0x000fe20002020000 */
[----:B------:R-:W-:Y:S01]  /*4830*/  UMOV UR18, 0x0 ;  /* 0x0000000000127882 */ /* 0x000fe20000000000 */
[----:B------:R-:W-:Y:S01]  /*4840*/  UMOV UR19, 0x10000000 ;  /* 0x1000000000137882 */ /* 0x000fe20000000000 */
[----:B------:R-:W-:Y:S01]  /*4850*/  @!P4 R2UR UR9, R2 ;  /* 0x000000000209c2ca */ /* 0x000fe200000e0000 */
[----:B-1----:R-:W-:Y:S01]  /*4860*/  @!P4 IMAD.X R0, RZ, RZ, R31, P0 ;  /* 0x000000ffff00c224 */ /* 0x002fe200000e061f */
[----:B------:R-:W-:Y:S01]  /*4870*/  @!UP1 UIADD3 UR10, UPT, UPT, UR34, 0x60, URZ ;  /* 0x00000060220a9890 */ /* 0x000fe2000fffe0ff */
[----:B------:R-:W-:Y:S01]  /*4880*/  ISETP.NE.AND P0, PT, R28, 0x2, PT ;  /* 0x000000021c00780c */ /* 0x000fe20003f05270 */
[----:B------:R-:W-:Y:S01]  /*4890*/  UMOV UR11, UR35 ;  /* 0x00000023000b7c82 */ /* 0x000fe20008000000 */
[----:B------:R-:W-:Y:S01]  /*48a0*/  UMOV UR12, UR36 ;  /* 0x00000024000c7c82 */ /* 0x000fe20008000000 */
[----:B------:R-:W-:Y:S01]  /*48b0*/  @!P4 R2UR UR8, R0 ;  /* 0x000000000008c2ca */ /* 0x000fe200000e0000 */
[----:B------:R-:W-:Y:S01]  /*48c0*/  IMAD.IADD R14, R10, 0x1, R86 ;  /* 0x000000010a0e7824 */ /* 0x000fe200078e0256 */
[----:B------:R-:W-:Y:S01]  /*48d0*/  @P3 R2UR UR36, R26 ;  /* 0x000000001a2432ca */ /* 0x000fe200000e0000 */
[----:B------:R-:W-:Y:S01]  /*48e0*/  IMAD.IADD R15, R11, 0x1, R87 ;  /* 0x000000010b0f7824 */ /* 0x000fe200078e0257 */
[----:B------:R-:W-:Y:S02]  /*48f0*/  SEL R0, RZ, 0x1, P0 ;  /* 0x00000001ff007807 */ /* 0x000fe40000000000 */
[----:B------:R-:W-:Y:S01]  /*4900*/  LOP3.LUT R29, R29, 0x1, RZ, 0x3c, !PT ;  /* 0x000000011d1d7812 */ /* 0x000fe200078e3cff */
[----:B------:R-:W-:Y:S01]  /*4910*/  IMAD.U32 R8, RZ, RZ, UR9 ;  /* 0x00000009ff087e24 */ /* 0x000fe2000f8e00ff */
[----:B------:R-:W-:Y:S01]  /*4920*/  @!UP1 UIADD3 UR9, UPT, UPT, UR7, 0x78, URZ ;  /* 0x0000007807099890 */ /* 0x000fe2000fffe0ff */
[----:B------:R-:W-:Y:S02]  /*4930*/  LOP3.LUT R27, R27, R0, RZ, 0x3c, !PT ;  /* 0x000000001b1b7212 */ /* 0x000fe400078e3cff */
[----:B------:R-:W-:Y:S02]  /*4940*/  SEL R28, R28, RZ, P0 ;  /* 0x000000ff1c1c7207 */ /* 0x000fe40000000000 */
[----:B------:R-:W-:Y:S01]  /*4950*/  IMAD.U32 R9, RZ, RZ, UR8 ;  /* 0x00000008ff097e24 */ /* 0x000fe2000f8e00ff */
[----:B------:R-:W-:Y:S01]  /*4960*/  @!P4 R2UR UR14, R8 ;  /* 0x00000000080ec2ca */ /* 0x000fe200000e0000 */
[----:B------:R-:W-:Y:S01]  /*4970*/  @!UP1 UIADD3 UR8, UPT, UPT, UR7, 0x6200, URZ ;  /* 0x0000620007089890 */ /* 0x000fe2000fffe0ff */
[----:B------:R-:W-:Y:S02]  /*4980*/  VOTEU.ALL UP1, P4 ;  /* 0x0000000000ff7886 */ /* 0x000fe40002020000 */
[----:B------:R-:W-:Y:S11]  /*4990*/  @!P4 R2UR UR15, R9 ;  /* 0x00000000090fc2ca */ /* 0x000ff600000e0000 */
[----:B------:R-:W-:Y:S02]  /*49a0*/  @!UPT UIADD3 URZ, UPT, UPT, URZ, URZ, URZ ;  /* 0x000000fffffff290 */ /* 0x000fe4000fffe0ff */
[----:B------:R2:W-:Y:S01]  /*49b0*/  @!UP1 UTMALDG.3D [UR8], [UR14], desc[UR18] ;  /* 0x000012080e0095b4 */ /* 0x0005e20008011000 */
[----:B------:R2:W-:Y:S01]  /*49c0*/  @!P4 SYNCS.ARRIVE.TRANS64.RED.A0TR RZ, [UR7+0x78], R25 ;  /* 0x00007819ffffc9a7 */ /* 0x0005e20008300407 */
[----:B------:R-:W-:Y:S01]  /*49d0*/  UPLOP3.LUT UP1, UPT, UPT, UPT, UPT, 0x80, 0x8 ;  /* 0x000000000008789c */ /* 0x000fe20003f2f070 */
[----:B------:R-:W-:Y:S01]  /*49e0*/  SYNCS.ARRIVE.TRANS64.RED.A1T0 RZ, [UR13], RZ ;  /* 0x000000ffffff79a7 */ /* 0x000fe2000810040d */
[----:B------:R-:W-:Y:S09]  /*49f0*/  @P3 BRA `(.L_x_80) ;  /* 0xfffffff000a03947 */ /* 0x000ff2000383ffff */
[----:B------:R-:W-:-:S04]  /*4a00*/  SHF.L.U32 R2, R29, 0x1f, RZ ;  /* 0x0000001f1d027819 */ /* 0x000fc800000006ff */
[----:B------:R-:W1:Y:S02]  /*4a10*/  SYNCS.PHASECHK.TRANS64.TRYWAIT P0, [UR7+0x80], R2 ;  /* 0x00008002ff0075a7 */ /* 0x000e640008001107 */
[----:B-1----:R-:W-:Y:S05]  /*4a20*/  @!P0 BRA `(.L_x_81) ;  /* 0x0000004c00488947 */ /* 0x002fea0003800000 */
.L_x_175:
[----:B------:R-:W3:Y:S02]  /*4a30*/  SYNCS.PHASECHK.TRANS64.TRYWAIT P0, [UR7+0x88], R2 ;  /* 0x00008802ff0075a7 */ /* 0x000ee40008001107 */
[----:B---3--:R-:W-:Y:S05]  /*4a40*/  @!P0 BRA `(.L_x_82) ;  /* 0x0000004c00588947 */ /* 0x008fea0003800000 */
.L_x_177:
[----:B------:R-:W3:Y:S02]  /*4a50*/  SYNCS.PHASECHK.TRANS64.TRYWAIT P0, [UR7+0x90], R2 ;  /* 0x00009002ff0075a7 */ /* 0x000ee40008001107 */
[----:B---3--:R-:W-:Y:S05]  /*4a60*/  @!P0 BRA `(.L_x_83) ;  /* 0x0000004c00688947 */ /* 0x008fea0003800000 */
.L_x_179:
[----:B-1----:R-:W-:-:S07]  /*4a70*/  MOV R0, UR7 ;  /* 0x0000000700007c02 */ /* 0x002fce0008000f00 */
.L_x_84:
[----:B-1----:R-:W-:-:S04]  /*4a80*/  SHF.L.U32 R2, R29, 0x1f, RZ ;  /* 0x0000001f1d027819 */ /* 0x002fc800000006ff */
[----:B------:R1:W3:Y:S03]  /*4a90*/  SYNCS.PHASECHK.TRANS64.TRYWAIT P0, [R0+URZ+0x98], R2 ;  /* 0x00009802000075a7 */ /* 0x0002e600080011ff */
[----:B---3--:R-:W-:Y:S05]  /*4aa0*/  @!P0 NANOSLEEP.SYNCS 0x989680 ;  /* 0x009896800000895d */ /* 0x008fea0003900000 */
[----:B------:R-:W3:Y:S02]  /*4ab0*/  @!P0 SYNCS.PHASECHK.TRANS64 P0, [R0+URZ+0x98], R2 ;  /* 0x00009802000085a7 */ /* 0x000ee400080010ff */
[----:B--23--:R-:W-:Y:S05]  /*4ac0*/  @P0 EXIT ;  /* 0x000000000000094d */ /* 0x00cfea0003800000 */
[----:B------:R-:W-:Y:S05]  /*4ad0*/  BRA `(.L_x_84) ;  /* 0xfffffffc00e87947 */ /* 0x000fea000383ffff */
.L_x_69:
[----:B------:R-:W-:-:S06]  /*4ae0*/  UISETP.GE.AND UP1, UPT, UR8, 0x4, UPT ;  /* 0x000000040800788c */ /* 0x000fcc000bf26270 */
[----:B------:R-:W-:-:S13]  /*4af0*/  PLOP3.LUT P0, PT, PT, PT, UP1, 0x80, 0x8 ;  /* 0x000000000008781c */ /* 0x000fda0003f0f018 */
[----:B------:R-:W-:Y:S05]  /*4b00*/  @!P0 EXIT ;  /* 0x000000000000894d */ /* 0x000fea0003800000 */
[----:B------:R-:W-:Y:S01]  /*4b10*/  BAR.SYNC.DEFER_BLOCKING 0x6, 0xa0 ;  /* 0x0182800000007b1d */ /* 0x000fe20000010000 */
[C---:B------:R-:W-:Y:S01]  /*4b20*/  IMAD.SHL.U32 R2, R101.reuse, 0x20, RZ ;  /* 0x0000002065027824 */ /* 0x040fe200078e00ff */
[C---:B------:R-:W-:Y:S01]  /*4b30*/  SHF.L.U32 R46, R101.reuse, 0x10, RZ ;  /* 0x00000010652e7819 */ /* 0x040fe200000006ff */
[C---:B------:R-:W-:Y:S01]  /*4b40*/  IMAD.SHL.U32 R100, R101.reuse, 0x4, RZ ;  /* 0x0000000465647824 */ /* 0x040fe200078e00ff */
[C---:B------:R-:W-:Y:S01]  /*4b50*/  LOP3.LUT R102, R101.reuse, 0x60, RZ, 0xc0, !PT ;  /* 0x0000006065667812 */ /* 0x040fe200078ec0ff */
[----:B------:R-:W-:Y:S01]  /*4b60*/  HFMA2 R97, -RZ, RZ, 0, 5.9604644775390625e-08 ;  /* 0x00000001ff617431 */ /* 0x000fe200000001ff */
[----:B------:R-:W-:Y:S02]  /*4b70*/  UMOV UR48, 0x400 ;  /* 0x0000040000307882 */ /* 0x000fe40000000000 */
[----:B------:R-:W1:Y:S01]  /*4b80*/  LDC R91, c[0x0][0x370] ;  /* 0x0000dc00ff5b7b82 */ /* 0x000e620000000800 */
[----:B------:R-:W-:Y:S01]  /*4b90*/  ULEA UR48, UR37, UR48, 0x18 ;  /* 0x0000003025307291 */ /* 0x000fe2000f8ec0ff */
[----:B------:R-:W-:Y:S01]  /*4ba0*/  LOP3.LUT R3, R2, 0xc0, RZ, 0xc0, !PT ;  /* 0x000000c002037812 */ /* 0x000fe200078ec0ff */
[----:B------:R-:W-:Y:S01]  /*4bb0*/  HFMA2 R95, -RZ, RZ, 0, 0 ;  /* 0x00000000ff5f7431 */ /* 0x000fe200000001ff */
[----:B------:R-:W-:Y:S01]  /*4bc0*/  LOP3.LUT R99, R101, 0x2, RZ, 0xc0, !PT ;  /* 0x0000000265637812 */ /* 0x000fe200078ec0ff */
[----:B------:R-:W-:Y:S01]  /*4bd0*/  UIADD3 UR4, UPT, UPT, UR48, 0x200, URZ ;  /* 0x0000020030047890 */ /* 0x000fe2000fffe0ff */
[----:B------:R-:W-:Y:S01]  /*4be0*/  LOP3.LUT R100, R3, 0x18, R100, 0xf8, !PT ;  /* 0x0000001803647812 */ /* 0x000fe200078ef864 */
[----:B------:R-:W-:Y:S01]  /*4bf0*/  IMAD.MOV.U32 R45, RZ, RZ, RZ ;  /* 0x000000ffff2d7224 */ /* 0x000fe200078e00ff */
[----:B------:R-:W2:Y:S01]  /*4c00*/  LDC R42, c[0x0][0xb0c] ;  /* 0x0002c300ff2a7b82 */ /* 0x000ea20000000800 */
[----:B------:R-:W-:Y:S01]  /*4c10*/  LOP3.LUT R46, R46, 0x600000, RZ, 0xc0, !PT ;  /* 0x006000002e2e7812 */ /* 0x000fe200078ec0ff */
[----:B------:R-:W-:Y:S01]  /*4c20*/  IMAD.MOV.U32 R105, RZ, RZ, RZ ;  /* 0x000000ffff697224 */ /* 0x000fe200078e00ff */
[----:B------:R-:W-:Y:S01]  /*4c30*/  LOP3.LUT R100, R100, 0xf20, R2, 0xf8, !PT ;  /* 0x00000f2064647812 */ /* 0x000fe200078ef802 */
[----:B------:R-:W-:Y:S01]  /*4c40*/  IMAD.U32 R93, RZ, RZ, UR4 ;  /* 0x00000004ff5d7e24 */ /* 0x000fe2000f8e00ff */
[----:B------:R-:W-:Y:S01]  /*4c50*/  LOP3.LUT R101, R101, 0x4, RZ, 0xc0, !PT ;  /* 0x0000000465657812 */ /* 0x000fe200078ec0ff */
[----:B------:R-:W4:Y:S01]  /*4c60*/  LDCU.64 UR52, c[0x0][0x348] ;  /* 0x00006900ff3477ac */ /* 0x000f220008000a00 */
[----:B------:R-:W-:Y:S01]  /*4c70*/  MOV R96, RZ ;  /* 0x000000ff00607202 */ /* 0x000fe20000000f00 */
[----:B------:R-:W1:Y:S01]  /*4c80*/  LDC R89, c[0x0][0xb20] ;  /* 0x0002c800ff597b82 */ /* 0x000e620000000800 */
[----:B------:R-:W3:Y:S01]  /*4c90*/  LDS R0, [UR48+0x160] ;  /* 0x00016030ff007984 */ /* 0x000ee20008000800 */
[----:B------:R-:W-:Y:S01]  /*4ca0*/  IMAD R100, R100, 0x2, R93 ;  /* 0x0000000264647824 */ /* 0x000fe200078e025d */
[----:B------:R-:W1:Y:S03]  /*4cb0*/  LDCU.64 UR38, c[0x0][0x888] ;  /* 0x00011100ff2677ac */ /* 0x000e660008000a00 */
[--C-:B------:R-:W-:Y:S01]  /*4cc0*/  IMAD R99, R99, -0x10, R100.reuse ;  /* 0xfffffff063637824 */ /* 0x100fe200078e0264 */
[----:B------:R-:W1:Y:S01]  /*4cd0*/  LDCU.64 UR44, c[0x0][0x890] ;  /* 0x00011200ff2c77ac */ /* 0x000e620008000a00 */
[----:B------:R-:W1:Y:S01]  /*4ce0*/  LDC R41, c[0x0][0xb30] ;  /* 0x0002cc00ff297b82 */ /* 0x000e620000000800 */
[----:B------:R-:W-:Y:S01]  /*4cf0*/  IMAD R98, R101, -0x10, R100 ;  /* 0xfffffff065627824 */ /* 0x000fe200078e0264 */
[----:B------:R-:W-:Y:S01]  /*4d00*/  UMOV UR49, URZ ;  /* 0x000000ff00317c82 */ /* 0x000fe20008000000 */
[----:B------:R-:W-:-:S05]  /*4d10*/  UMOV UR51, URZ ;  /* 0x000000ff00337c82 */ /* 0x000fca0008000000 */
[----:B------:R-:W1:Y:S08]  /*4d20*/  LDC.64 R84, c[0x0][0xb10] ;  /* 0x0002c400ff547b82 */ /* 0x000e700000000a00 */
[----:B------:R-:W1:Y:S08]  /*4d30*/  LDC.64 R38, c[0x0][0xb18] ;  /* 0x0002c600ff267b82 */ /* 0x000e700000000a00 */
[----:B------:R-:W1:Y:S08]  /*4d40*/  LDC.64 R36, c[0x0][0xb28] ;  /* 0x0002ca00ff247b82 */ /* 0x000e700000000a00 */
[----:B------:R-:W1:Y:S01]  /*4d50*/  LDC.64 R82, c[0x0][0x8b0] ;  /* 0x00022c00ff527b82 */ /* 0x000e620000000a00 */
[----:B---3--:R-:W-:-:S07]  /*4d60*/  IMAD.IADD R46, R0, 0x1, R46 ;  /* 0x00000001002e7824 */ /* 0x008fce00078e022e */
[----:B------:R-:W3:Y:S08]  /*4d70*/  LDC.64 R80, c[0x0][0x8a8] ;  /* 0x00022a00ff507b82 */ /* 0x000ef00000000a00 */
[----:B--2-4-:R-:W1:Y:S02]  /*4d80*/  LDC R90, c[0x0][0x374] ;  /* 0x0000dd00ff5a7b82 */ /* 0x014e640000000800 */
.L_x_128:
[----:B------:R-:W-:Y:S02]  /*4d90*/  LEA R0, R105, UR48, 0x3 ;  /* 0x0000003069007c11 */ /* 0x000fe4000f8e18ff */
[----:B------:R-:W-:Y:S02]  /*4da0*/  SHF.L.U32 R2, R95, 0x1f, RZ ;  /* 0x0000001f5f027819 */ /* 0x000fe400000006ff */
[----:B-1----:R-:W-:Y:S02]  /*4db0*/  LEA R16, R105, UR48, 0x4 ;  /* 0x0000003069107c11 */ /* 0x002fe4000f8e20ff */
[----:B------:R-:W2:Y:S02]  /*4dc0*/  SYNCS.PHASECHK.TRANS64.TRYWAIT P0, [R0+URZ+0xb0], R2 ;  /* 0x0000b002000075a7 */ /* 0x000ea400080011ff */
[----:B--23--:R-:W-:Y:S05]  /*4dd0*/  @!P0 BRA `(.L_x_85) ;  /* 0x0000004800a48947 */ /* 0x00cfea0003800000 */
.L_x_180:
[----:B------:R-:W4:Y:S01]  /*4de0*/  LDC.64 R10, c[0x0][0xb10] ;  /* 0x0002c400ff0a7b82 */ /* 0x000f220000000a00 */
[----:B------:R-:W3:Y:S01]  /*4df0*/  LDS.128 R16, [R16+0x140] ;  /* 0x0001400010107984 */ /* 0x000ee20000000c00 */
[----:B-1----:R-:W-:Y:S01]  /*4e00*/  ISETP.NE.AND P1, PT, R41, 0x1, PT ;  /* 0x000000012900780c */ /* 0x002fe20003f25270 */
[----:B--2---:R-:W-:Y:S01]  /*4e10*/  VIADD R0, R0, 0xc0 ;  /* 0x000000c000007836 */ /* 0x004fe20000000000 */
[----:B------:R-:W-:Y:S04]  /*4e20*/  ISETP.GE.AND P0, PT, R40, 0x1, PT ;  /* 0x000000012800780c */ /* 0x000fe80003f06270 */
[----:B------:R-:W1:Y:S01]  /*4e30*/  LDC.64 R8, c[0x0][0xb18] ;  /* 0x0002c600ff087b82 */ /* 0x000e620000000a00 */
[----:B------:R-:W-:Y:S01]  /*4e40*/  PRMT R0, RZ, 0x654, R0 ;  /* 0x00000654ff007816 */ /* 0x000fe20000000000 */
[----:B------:R-:W-:Y:S01]  /*4e50*/  @!PT LDS RZ, [RZ] ;  /* 0x00000000fffff984 */ /* 0x000fe20000000800 */
[----:B------:R-:W-:Y:S01]  /*4e60*/  @!PT LDS RZ, [RZ] ;  /* 0x00000000fffff984 */ /* 0x000fe20000000800 */
[----:B------:R-:W-:Y:S01]  /*4e70*/  @!PT LDS RZ, [RZ] ;  /* 0x00000000fffff984 */ /* 0x000fe20000000800 */
[----:B------:R-:W-:Y:S01]  /*4e80*/  @!PT LDS RZ, [RZ] ;  /* 0x00000000fffff984 */ /* 0x000fe20000000800 */
[----:B------:R2:W-:Y:S06]  /*4e90*/  MEMBAR.ALL.CTA ;  /* 0x0000000000007992 */ /* 0x0005ec0000008000 */
[----:B--2---:R-:W2:Y:S01]  /*4ea0*/  FENCE.VIEW.ASYNC.S ;  /* 0x00000000000073c6 */ /* 0x004ea20000000000 */
[----:B------:R-:W1:Y:S08]  /*4eb0*/  @!P1 LDC R12, c[0x0][0xb20] ;  /* 0x0002c800ff0c9b82 */ /* 0x000e700000000800 */
[----:B------:R-:W1:Y:S01]  /*4ec0*/  @!P1 LDC R7, c[0x0][0xb0c] ;  /* 0x0002c300ff079b82 */ /* 0x000e620000000800 */
[----:B--2---:R2:W-:Y:S01]  /*4ed0*/  SYNCS.ARRIVE.TRANS64.RED.A1T0 RZ, [R0+URZ], RZ ;  /* 0x000000ff00ff79a7 */ /* 0x0045e200081004ff */
[----:B---3--:R-:W-:Y:S04]  /*4ee0*/  LOP3.LUT P4, RZ, R18, 0x1, RZ, 0xc0, !PT ;  /* 0x0000000112ff7812 */ /* 0x008fe8000788c0ff */
[----:B------:R-:W-:Y:S09]  /*4ef0*/  P2R R103, PR, RZ, 0x10 ;  /* 0x00000010ff677803 */ /* 0x000ff20000000000 */
[----:B------:R-:W-:Y:S02]  /*4f00*/  @P4 MOV R44, R16 ;  /* 0x00000010002c4202 */ /* 0x000fe40000000f00 */
[----:B------:R-:W-:Y:S01]  /*4f10*/  @P4 LOP3.LUT R43, R17, 0xffff, RZ, 0xc0, !PT ;  /* 0x0000ffff112b4812 */ /* 0x000fe200078ec0ff */
[----:B--2-4-:R-:W-:Y:S06]  /*4f20*/  @!P0 BRA `(.L_x_86) ;  /* 0x0000000000a48947 */ /* 0x014fec0003800000 */
[----:B------:R-:W-:Y:S01]  /*4f30*/  IMAD.HI.U32 R0, R90, R39, RZ ;  /* 0x000000275a007227 */ /* 0x000fe200078e00ff */
[----:B------:R-:W-:Y:S02]  /*4f40*/  ISETP.NE.AND P0, PT, R38, 0x1, PT ;  /* 0x000000012600780c */ /* 0x000fe40003f05270 */
[----:B------:R-:W-:Y:S01]  /*4f50*/  ISETP.NE.AND P2, PT, R40, 0x1, PT ;  /* 0x000000012800780c */ /* 0x000fe20003f45270 */
[----:B------:R-:W-:Y:S01]  /*4f60*/  IMAD.HI.U32 R4, R91, R84, RZ ;  /* 0x000000545b047227 */ /* 0x000fe200078e00ff */
[----:B------:R-:W-:Y:S02]  /*4f70*/  SHF.R.U32.HI R0, RZ, R89, R0 ;  /* 0x00000059ff007219 */ /* 0x000fe40000011600 */
[----:B------:R-:W-:Y:S01]  /*4f80*/  ISETP.NE.AND P3, PT, R42, 0x1, PT ;  /* 0x000000012a00780c */ /* 0x000fe20003f65270 */
[----:B------:R-:W-:Y:S01]  /*4f90*/  IMAD.HI.U32 R6, R43, R39, RZ ;  /* 0x000000272b067227 */ /* 0x000fe200078e00ff */
[-C--:B------:R-:W-:Y:S02]  /*4fa0*/  SHF.R.U32.HI R4, RZ, R85.reuse, R4 ;  /* 0x00000055ff047219 */ /* 0x080fe40000011604 */
[----:B------:R-:W-:Y:S01]  /*4fb0*/  SEL R0, R90, R0, !P0 ;  /* 0x000000005a007207 */ /* 0x000fe20004000000 */
[----:B------:R-:W-:Y:S01]  /*4fc0*/  IMAD.HI.U32 R5, R44, R84, RZ ;  /* 0x000000542c057227 */ /* 0x000fe200078e00ff */
[----:B------:R-:W-:Y:S03]  /*4fd0*/  SEL R4, R91, R4, !P3 ;  /* 0x000000045b047207 */ /* 0x000fe60005800000 */
[-C--:B------:R-:W-:Y:S01]  /*4fe0*/  IMAD.HI.U32 R3, R0, R36.reuse, RZ ;  /* 0x0000002400037227 */ /* 0x080fe200078e00ff */
[----:B------:R-:W-:Y:S03]  /*4ff0*/  SHF.R.U32.HI R5, RZ, R85, R5 ;  /* 0x00000055ff057219 */ /* 0x000fe60000011605 */
[----:B------:R-:W-:Y:S01]  /*5000*/  IMAD.HI.U32 R2, R4, R36, RZ ;  /* 0x0000002404027227 */ /* 0x000fe200078e00ff */
[----:B------:R-:W-:Y:S02]  /*5010*/  @P2 SHF.R.U32.HI R0, RZ, R37, R3 ;  /* 0x00000025ff002219 */ /* 0x000fe40000011603 */
[----:B------:R-:W-:Y:S02]  /*5020*/  SHF.R.U32.HI R3, RZ, R89, R6 ;  /* 0x00000059ff037219 */ /* 0x000fe40000011606 */
[----:B------:R-:W-:Y:S01]  /*5030*/  @P2 SHF.R.U32.HI R4, RZ, R37, R2 ;  /* 0x00000025ff042219 */ /* 0x000fe20000011602 */
[----:B------:R-:W-:Y:S01]  /*5040*/  IMAD R0, R40, R0, RZ ;  /* 0x0000000028007224 */ /* 0x000fe200078e02ff */
[----:B------:R-:W-:Y:S02]  /*5050*/  SEL R3, R43, R3, !P0 ;  /* 0x000000032b037207 */ /* 0x000fe40004000000 */
[----:B------:R-:W-:Y:S01]  /*5060*/  SEL R2, R44, R5, !P3 ;  /* 0x000000052c027207 */ /* 0x000fe20005800000 */
[----:B------:R-:W-:Y:S01]  /*5070*/  IMAD R5, R40, R4, RZ ;  /* 0x0000000428057224 */ /* 0x000fe200078e02ff */
[C---:B------:R-:W-:Y:S01]  /*5080*/  ISETP.GE.AND P0, PT, R3.reuse, R0, PT ;  /* 0x000000000300720c */ /* 0x040fe20003f06270 */
[C---:B------:R-:W-:Y:S03]  /*5090*/  IMAD.HI.U32 R0, R3.reuse, R36, RZ ;  /* 0x0000002403007227 */ /* 0x040fe600078e00ff */
[C---:B------:R-:W-:Y:S02]  /*50a0*/  ISETP.GE.OR P0, PT, R2.reuse, R5, P0 ;  /* 0x000000050200720c */ /* 0x040fe40000706670 */
[----:B------:R-:W-:Y:S04]  /*50b0*/  SHF.R.U32.HI R0, RZ, R37, R0 ;  /* 0x00000025ff007219 */ /* 0x000fe80000011600 */
[C---:B------:R-:W-:Y:S05]  /*50c0*/  SEL R6, R3.reuse, R0, !P2 ;  /* 0x0000000003067207 */ /* 0x040fea0005000000 */
        /* <DEDUP_REMOVED lines=14> */
[----:B------:R-:W-:Y:S07]  /*51b0*/  IMAD R43, R3, R38, R43 ;  /* 0x00000026032b7224 */ /* 0x000fee00078e022b */
.L_x_86:
[----:B-1----:R-:W-:Y:S01]  /*51c0*/  @!P1 ISETP.NE.AND P0, PT, R8, 0x1, PT ;  /* 0x000000010800980c */ /* 0x002fe20003f05270 */
[----:B------:R-:W-:Y:S01]  /*51d0*/  @!P1 IMAD.HI.U32 R2, R43, R9, RZ ;  /* 0x000000092b029227 */ /* 0x000fe200078e00ff */
[----:B------:R-:W-:Y:S01]  /*51e0*/  R2UR UR42, R15 ;  /* 0x000000000f2a72ca */ /* 0x000fe200000e0000 */
[----:B------:R-:W-:Y:S01]  /*51f0*/  BSSY.RECONVERGENT B6, `(.L_x_87) ;  /* 0x0000031000067945 */ /* 0x000fe20003800200 */
[----:B------:R-:W-:Y:S01]  /*5200*/  R2UR UR41, R14 ;  /* 0x000000000e2972ca */ /* 0x000fe200000e0000 */
[C---:B------:R-:W-:Y:S01]  /*5210*/  @!P1 IMAD.HI.U32 R0, R44.reuse, R10, RZ ;  /* 0x0000000a2c009227 */ /* 0x040fe200078e00ff */
[----:B------:R-:W-:Y:S02]  /*5220*/  @!P1 SHF.R.U32.HI R2, RZ, R12, R2 ;  /* 0x0000000cff029219 */ /* 0x000fe40000011602 */
[----:B------:R-:W-:Y:S01]  /*5230*/  @!P1 ISETP.NE.AND P2, PT, R7, 0x1, PT ;  /* 0x000000010700980c */ /* 0x000fe20003f45270 */
[----:B------:R-:W-:Y:S01]  /*5240*/  VIADD R105, R105, 0x1 ;  /* 0x0000000169697836 */ /* 0x000fe20000000000 */
[----:B------:R-:W-:Y:S02]  /*5250*/  @!P1 SEL R2, R43, R2, !P0 ;  /* 0x000000022b029207 */ /* 0x000fe40004000000 */
[----:B------:R-:W-:Y:S02]  /*5260*/  @!P1 SHF.R.U32.HI R0, RZ, R11, R0 ;  /* 0x0000000bff009219 */ /* 0x000fe40000011600 */
[----:B------:R-:W-:Y:S01]  /*5270*/  LOP3.LUT P0, RZ, R93, 0x1b0, RZ, 0xc0, !PT ;  /* 0x000001b05dff7812 */ /* 0x000fe2000780c0ff */
[----:B------:R-:W-:Y:S01]  /*5280*/  USHF.L.U32 UR42, UR42, 0x7, URZ ;  /* 0x000000072a2a7899 */ /* 0x000fe200080006ff */
[----:B------:R-:W-:Y:S01]  /*5290*/  @!P1 SEL R3, R44, R0, !P2 ;  /* 0x000000002c039207 */ /* 0x000fe20005000000 */
[----:B------:R-:W-:Y:S01]  /*52a0*/  USHF.L.U32 UR41, UR41, 0x7, URZ ;  /* 0x0000000729297899 */ /* 0x000fe200080006ff */
[----:B------:R-:W-:Y:S03]  /*52b0*/  @P4 SHF.R.U32.HI R94, RZ, 0x10, R17 ;  /* 0x00000010ff5e4819 */ /* 0x000fe60000011611 */
[----:B------:R-:W-:Y:S02]  /*52c0*/  @!P1 IMAD.IADD R0, R2, 0x1, -R3 ;  /* 0x0000000102009824 */ /* 0x000fe400078e0a03 */
[----:B------:R-:W-:Y:S02]  /*52d0*/  @!P1 IMAD.IADD R2, R3, 0x1, -R2 ;  /* 0x0000000103029824 */ /* 0x000fe400078e0a02 */
[----:B------:R-:W-:Y:S02]  /*52e0*/  @!P1 IMAD R44, R0, R7, R44 ;  /* 0x00000007002c9224 */ /* 0x000fe400078e022c */
[----:B------:R-:W-:Y:S01]  /*52f0*/  @!P1 IMAD R43, R2, R8, R43 ;  /* 0x00000008022b9224 */ /* 0x000fe200078e022b */
[----:B------:R-:W-:Y:S06]  /*5300*/  @!P0 BRA `(.L_x_88) ;  /* 0x00000000007c8947 */ /* 0x000fec0003800000 */
[----:B------:R-:W1:Y:S01]  /*5310*/  LDCU.64 UR8, c[0x4][0x80] ;  /* 0x01001000ff0877ac */ /* 0x000e620008000a00 */
[----:B------:R-:W-:Y:S01]  /*5320*/  MOV R2, 0x0 ;  /* 0x0000000000027802 */ /* 0x000fe20000000f00 */
[----:B------:R-:W-:Y:S02]  /*5330*/  HFMA2 R12, -RZ, RZ, 0, 5.9604644775390625e-08 ;  /* 0x00000001ff0c7431 */ /* 0x000fe400000001ff */
[----:B------:R-:W-:Y:S01]  /*5340*/  IMAD.MOV.U32 R8, RZ, RZ, 0x70 ;  /* 0x00000070ff087424 */ /* 0x000fe200078e00ff */
[----:B------:R2:W3:Y:S01]  /*5350*/  LDC.64 R14, c[0x4][R2] ;  /* 0x01000000020e7b82 */ /* 0x0004e20000000a00 */
[----:B------:R-:W4:Y:S01]  /*5360*/  LDCU.64 UR6, c[0x4][0x88] ;  /* 0x01001100ff0677ac */ /* 0x000f220008000a00 */
[----:B------:R-:W-:Y:S01]  /*5370*/  IMAD.MOV.U32 R13, RZ, RZ, RZ ;  /* 0x000000ffff0d7224 */ /* 0x000fe200078e00ff */
[----:B------:R-:W2:Y:S01]  /*5380*/  LDCU.64 UR4, c[0x4][0x8] ;  /* 0x01000100ff0477ac */ /* 0x000ea20008000a00 */
[----:B-1----:R-:W-:Y:S01]  /*5390*/  MOV R5, UR9 ;  /* 0x0000000900057c02 */ /* 0x002fe20008000f00 */
[----:B------:R-:W-:Y:S01]  /*53a0*/  IMAD.U32 R4, RZ, RZ, UR8 ;  /* 0x00000008ff047e24 */ /* 0x000fe2000f8e00ff */
[----:B----4-:R-:W-:Y:S01]  /*53b0*/  MOV R7, UR7 ;  /* 0x0000000700077c02 */ /* 0x010fe20008000f00 */
[----:B------:R-:W-:Y:S01]  /*53c0*/  IMAD.U32 R6, RZ, RZ, UR6 ;  /* 0x00000006ff067e24 */ /* 0x000fe2000f8e00ff */
[----:B--2---:R-:W-:Y:S01]  /*53d0*/  MOV R11, UR5 ;  /* 0x00000005000b7c02 */ /* 0x004fe20008000f00 */
[----:B------:R-:W-:Y:S02]  /*53e0*/  IMAD.U32 R10, RZ, RZ, UR4 ;  /* 0x00000004ff0a7e24 */ /* 0x000fe4000f8e00ff */
[----:B------:R-:W-:Y:S07]  /*53f0*/  LEPC R20, `(.L_x_89) ;  /* 0x000000001014794e */ /* 0x000fee0000000000 */
[----:B---3-5:R-:W-:Y:S05]  /*5400*/  CALL.ABS.NOINC R14 ;  /* 0x000000000e007343 */ /* 0x028fea0003c00000 */
.L_x_89:
[----:B------:R-:W1:Y:S01]  /*5410*/  LDCU.64 UR8, c[0x4][0x80] ;  /* 0x01001000ff0877ac */ /* 0x000e620008000a00 */
[----:B------:R-:W2:Y:S01]  /*5420*/  LDC.64 R2, c[0x4][R2] ;  /* 0x0100000002027b82 */ /* 0x000ea20000000a00 */
[----:B------:R-:W-:Y:S02]  /*5430*/  HFMA2 R12, -RZ, RZ, 0, 5.9604644775390625e-08 ;  /* 0x00000001ff0c7431 */ /* 0x000fe400000001ff */
[----:B------:R-:W-:Y:S02]  /*5440*/  IMAD.MOV.U32 R8, RZ, RZ, 0x70 ;  /* 0x00000070ff087424 */ /* 0x000fe400078e00ff */
[----:B------:R-:W-:Y:S01]  /*5450*/  IMAD.MOV.U32 R13, RZ, RZ, RZ ;  /* 0x000000ffff0d7224 */ /* 0x000fe200078e00ff */
[----:B------:R-:W3:Y:S01]  /*5460*/  LDCU.64 UR6, c[0x4][0x88] ;  /* 0x01001100ff0677ac */ /* 0x000ee20008000a00 */
[----:B------:R-:W4:Y:S01]  /*5470*/  LDCU.64 UR4, c[0x4][0x8] ;  /* 0x01000100ff0477ac */ /* 0x000f220008000a00 */
[----:B-1----:R-:W-:Y:S02]  /*5480*/  MOV R4, UR8 ;  /* 0x0000000800047c02 */ /* 0x002fe40008000f00 */
[----:B------:R-:W-:Y:S02]  /*5490*/  MOV R5, UR9 ;  /* 0x0000000900057c02 */ /* 0x000fe40008000f00 */
[----:B---3--:R-:W-:Y:S01]  /*54a0*/  MOV R7, UR7 ;  /* 0x0000000700077c02 */ /* 0x008fe20008000f00 */
[----:B------:R-:W-:Y:S01]  /*54b0*/  IMAD.U32 R6, RZ, RZ, UR6 ;  /* 0x00000006ff067e24 */ /* 0x000fe2000f8e00ff */
[----:B----4-:R-:W-:Y:S01]  /*54c0*/  MOV R11, UR5 ;  /* 0x00000005000b7c02 */ /* 0x010fe20008000f00 */
[----:B------:R-:W-:Y:S02]  /*54d0*/  IMAD.U32 R10, RZ, RZ, UR4 ;  /* 0x00000004ff0a7e24 */ /* 0x000fe4000f8e00ff */
[----:B------:R-:W-:Y:S07]  /*54e0*/  LEPC R20, `(.L_x_88) ;  /* 0x000000001014794e */ /* 0x000fee0000000000 */
[----:B--2---:R-:W-:Y:S05]  /*54f0*/  CALL.ABS.NOINC R2 ;  /* 0x0000000002007343 */ /* 0x004fea0003c00000 */
.L_x_88:
[----:B------:R-:W-:Y:S05]  /*5500*/  BSYNC.RECONVERGENT B6 ;  /* 0x0000000000067941 */ /* 0x000fea0003800200 */
.L_x_87:
[----:B------:R-:W-:Y:S01]  /*5510*/  ISETP.NE.U32.AND P4, PT, R82, RZ, PT ;  /* 0x000000ff5200720c */ /* 0x000fe20003f85070 */
[----:B------:R-:W-:Y:S01]  /*5520*/  UISETP.NE.AND UP2, UPT, UR50, URZ, UPT ;  /* 0x000000ff3200728c */ /* 0x000fe2000bf45270 */
[----:B------:R-:W-:Y:S01]  /*5530*/  ISETP.NE.U32.AND P2, PT, RZ, UR38, PT ;  /* 0x00000026ff007c0c */ /* 0x000fe2000bf45070 */
[----:B------:R-:W-:Y:S01]  /*5540*/  UISETP.NE.U32.AND UP1, UPT, UR44, URZ, UPT ;  /* 0x000000ff2c00728c */ /* 0x000fe2000bf25070 */
[----:B------:R-:W-:Y:S01]  /*5550*/  ISETP.NE.AND.EX P4, PT, R83, RZ, PT, P4 ;  /* 0x000000ff5300720c */ /* 0x000fe20003f85340 */
[----:B------:R-:W-:Y:S01]  /*5560*/  UPLOP3.LUT UP0, UPT, UPT, UPT, UPT, 0x40, 0x4 ;  /* 0x000000000004789c */ /* 0x000fe20003f0e870 */
[----:B------:R-:W-:Y:S01]  /*5570*/  ISETP.NE.AND.EX P2, PT, RZ, UR39, PT, P2 ;  /* 0x00000027ff007c0c */ /* 0x000fe2000bf45320 */
[----:B------:R-:W-:Y:S01]  /*5580*/  UISETP.NE.AND.EX UP1, UPT, UR45, URZ, UPT, UP1 ;  /* 0x000000ff2d00728c */ /* 0x000fe2000bf25310 */
[----:B------:R-:W-:Y:S04]  /*5590*/  PLOP3.LUT P1, PT, PT, PT, UP2, 0x80, 0x8 ;  /* 0x000000000008781c */ /* 0x000fe80003f2f028 */
[----:B------:R-:W-:Y:S06]  /*55a0*/  @UP2 UPLOP3.LUT UP0, UPT, UPT, UPT, UP1, 0x80, 0x8 ;  /* 0x000000000008289c */ /* 0x000fec0003f0f010 */
[----:B------:R-:W-:Y:S01]  /*55b0*/  PLOP3.LUT P0, PT, PT, PT, UP0, 0x80, 0x8 ;  /* 0x000000000008781c */ /* 0x000fe20003f0f008 */
[----:B------:R-:W-:Y:S01]  /*55c0*/  @!UPT UIADD3 URZ, UPT, UPT, URZ, URZ, URZ ;  /* 0x000000fffffff290 */ /* 0x000fe2000fffe0ff */
[----:B------:R-:W-:Y:S11]  /*55d0*/  BRA.U !UP1, `(.L_x_90) ;  /* 0x0000000109387547 */ /* 0x000ff6000b800000 */
[----:B------:R-:W-:Y:S01]  /*55e0*/  UISETP.NE.U32.AND UP0, UPT, UR38, URZ, UPT ;  /* 0x000000ff2600728c */ /* 0x000fe2000bf05070 */
[----:B------:R-:W-:Y:S02]  /*55f0*/  HFMA2 R0, -RZ, RZ, 0, 5.9604644775390625e-08 ;  /* 0x00000001ff007431 */ /* 0x000fe400000001ff */
[----:B------:R-:W-:Y:S01]  /*5600*/  IMAD.MOV.U32 R88, RZ, RZ, 0x1 ;  /* 0x00000001ff587424 */ /* 0x000fe200078e00ff */
[----:B------:R-:W-:Y:S06]  /*5610*/  UISETP.NE.AND.EX UP0, UPT, UR39, URZ, UPT, UP0 ;  /* 0x000000ff2700728c */ /* 0x000fec000bf05300 */
[----:B------:R-:W-:Y:S05]  /*5620*/  PLOP3.LUT P3, PT, PT, PT, UP0, 0x80, 0x8 ;  /* 0x000000000008781c */ /* 0x000fea0003f6f008 */
[----:B------:R-:W1:Y:S01]  /*5630*/  @UP0 LDCU.64 UR6, c[0x0][0x888] ;  /* 0x00011100ff0607ac */ /* 0x000e620008000a00 */
[----:B------:R-:W-:Y:S07]  /*5640*/  @UP0 UIMAD UR4, UR36, UR44, URZ ;  /* 0x0000002c240402a4 */ /* 0x000fee000f8e02ff */
[----:B------:R-:W-:Y:S01]  /*5650*/  @!P3 PRMT R88, R0, 0x7610, R88 ;  /* 0x000076100058b816 */ /* 0x000fe20000000058 */
[----:B-1----:R-:W-:Y:S03]  /*5660*/  @UP0 UIMAD.WIDE UR6, UR4, 0x4, UR6 ;  /* 0x00000004040608a5 */ /* 0x002fe6000f8e0206 */
[----:B------:R-:W1:Y:S03]  /*5670*/  @!UP0 LDCU UR4, c[0x0][0x880] ;  /* 0x00011000ff0487ac */ /* 0x000e660008000800 */
[----:B------:R-:W-:Y:S01]  /*5680*/  IMAD.U32 R2, RZ, RZ, UR6 ;  /* 0x00000006ff027e24 */ /* 0x000fe2000f8e00ff */
[----:B------:R-:W-:Y:S05]  /*5690*/  MOV R3, UR7 ;  /* 0x0000000700037c02 */ /* 0x000fea0008000f00 */
[----:B-----5:R2:W5:Y:S02]  /*56a0*/  @P3 LDG.E R49, desc[UR46][R2.64] ;  /* 0x0000002e02313981 */ /* 0x020564000c1e1900 */
[----:B-12---:R-:W-:Y:S02]  /*56b0*/  @!P3 IMAD.U32 R49, RZ, RZ, UR4 ;  /* 0x00000004ff31be24 */ /* 0x006fe4000f8e00ff */
.L_x_90:
[----:B------:R-:W-:Y:S05]  /*56c0*/  @!P4 BRA `(.L_x_91) ;  /* 0x000000000020c947 */ /* 0x000fea0003800000 */
[----:B------:R-:W-:Y:S04]  /*56d0*/  ISETP.NE.U32.AND P3, PT, R80, RZ, PT ;  /* 0x000000ff5000720c */ /* 0x000fe80003f65070 */
[----:B------:R-:W-:Y:S11]  /*56e0*/  ISETP.NE.AND.EX P3, PT, R81, RZ, PT, P3 ;  /* 0x000000ff5100720c */ /* 0x000ff60003f65330 */
[----:B------:R-:W-:Y:S02]  /*56f0*/  @!UPT UIADD3 URZ, UPT, UPT, URZ, URZ, URZ ;  /* 0x000000fffffff290 */ /* 0x000fe4000fffe0ff */
[----:B------:R-:W1:Y:S01]  /*5700*/  @P3 LDC.64 R2, c[0x0][0x8a8] ;  /* 0x00022a00ff023b82 */ /* 0x000e620000000a00 */
[----:B------:R-:W-:Y:S04]  /*5710*/  @P3 IMAD R0, R82, UR36, RZ ;  /* 0x0000002452003c24 */ /* 0x000fe8000f8e02ff */
[----:B-1----:R-:W-:Y:S05]  /*5720*/  @P3 IMAD.WIDE R2, R0, 0x4, R2 ;  /* 0x0000000400023825 */ /* 0x002fea00078e0202 */
[----:B-----5:R1:W5:Y:S02]  /*5730*/  @P3 LDG.E R47, desc[UR46][R2.64] ;  /* 0x0000002e022f3981 */ /* 0x020364000c1e1900 */
[----:B-1----:R-:W2:Y:S02]  /*5740*/  @!P3 LDC R47, c[0x0][0x8a0] ;  /* 0x00022800ff2fbb82 */ /* 0x002ea40000000800 */
.L_x_91:
[----:B-----5:R-:W-:Y:S01]  /*5750*/  FSETP.NEU.AND P3, PT, R49, RZ, PT ;  /* 0x000000ff3100720b */ /* 0x020fe20003f6d000 */
[----:B------:R-:W-:Y:S01]  /*5760*/  BSSY B1, `(.L_x_92) ;  /* 0x0000039000017945 */ /* 0x000fe20003800000 */
[----:B------:R-:W-:Y:S01]  /*5770*/  SEL R3, RZ, 0xffffffff, P2 ;  /* 0xffffffffff037807 */ /* 0x000fe20001000000 */
[----:B------:R-:W-:Y:S01]  /*5780*/  IMAD.MOV.U32 R66, RZ, RZ, 0x1 ;  /* 0x00000001ff427424 */ /* 0x000fe200078e00ff */
[----:B------:R-:W-:Y:S01]  /*5790*/  @P1 LOP3.LUT P2, RZ, R88, 0xff, RZ, 0xc0, !PT ;  /* 0x000000ff58ff1812 */ /* 0x000fe2000784c0ff */
[----:B------:R-:W-:Y:S01]  /*57a0*/  IMAD R48, R45, 0x80, R46 ;  /* 0x000000802d307824 */ /* 0x000fe200078e022e */
[----:B------:R-:W-:Y:S01]  /*57b0*/  @P1 SEL R0, RZ, 0xffffffff, P3 ;  /* 0xffffffffff001807 */ /* 0x000fe20001800000 */
[----:B------:R-:W-:Y:S01]  /*57c0*/  IMAD R106, R101, -0x10, R99 ;  /* 0xfffffff0656a7824 */ /* 0x000fe200078e0263 */
[----:B------:R-:W-:Y:S01]  /*57d0*/  LOP3.LUT R97, R97, 0x1, RZ, 0x3c, !PT ;  /* 0x0000000161617812 */ /* 0x000fe200078e3cff */
[----:B------:R-:W-:Y:S01]  /*57e0*/  IMAD.MOV.U32 R65, RZ, RZ, RZ ;  /* 0x000000ffff417224 */ /* 0x000fe200078e00ff */
[----:B------:R-:W-:Y:S02]  /*57f0*/  @P0 SEL R0, R3, R0, !P2 ;  /* 0x0000000003000207 */ /* 0x000fe40005000000 */
[----:B------:R-:W-:Y:S02]  /*5800*/  CS2R R78, SRZ ;  /* 0x00000000004e7805 */ /* 0x000fe4000001ff00 */
[----:B------:R-:W-:Y:S02]  /*5810*/  LEA R64, R45, UR48, 0x3 ;  /* 0x000000302d407c11 */ /* 0x000fe4000f8e18ff */
[----:B------:R-:W-:Y:S02]  /*5820*/  CS2R R76, SRZ ;  /* 0x00000000004c7805 */ /* 0x000fe4000001ff00 */
[----:B------:R-:W-:Y:S02]  /*5830*/  @P1 LOP3.LUT R0, R0, 0x1, RZ, 0xc0, !PT ;  /* 0x0000000100001812 */ /* 0x000fe400078ec0ff */
[----:B------:R-:W-:Y:S02]  /*5840*/  CS2R R70, SRZ ;  /* 0x0000000000467805 */ /* 0x000fe4000001ff00 */
[----:B------:R-:W-:Y:S02]  /*5850*/  PLOP3.LUT P2, PT, PT, PT, UP1, 0x80, 0x8 ;  /* 0x000000000008781c */ /* 0x000fe40003f4f018 */
[----:B------:R-:W-:Y:S02]  /*5860*/  CS2R R68, SRZ ;  /* 0x0000000000447805 */ /* 0x000fe4000001ff00 */
[----:B------:R-:W-:Y:S02]  /*5870*/  ISETP.NE.U32.OR P5, PT, R0, 0x1, !P1 ;  /* 0x000000010000780c */ /* 0x000fe40004fa5470 */
[----:B------:R-:W-:Y:S02]  /*5880*/  CS2R R62, SRZ ;  /* 0x00000000003e7805 */ /* 0x000fe4000001ff00 */
[----:B------:R-:W-:Y:S02]  /*5890*/  LOP3.LUT P4, R104, R88, 0xff, RZ, 0xc0, !PT ;  /* 0x000000ff58687812 */ /* 0x000fe4000788c0ff */
[----:B------:R-:W-:Y:S02]  /*58a0*/  CS2R R60, SRZ ;  /* 0x00000000003c7805 */ /* 0x000fe4000001ff00 */
[----:B------:R-:W-:Y:S02]  /*58b0*/  SEL R2, RZ, 0xffffffff, P3 ;  /* 0xffffffffff027807 */ /* 0x000fe40001800000 */
[----:B------:R-:W-:Y:S02]  /*58c0*/  CS2R R58, SRZ ;  /* 0x00000000003a7805 */ /* 0x000fe4000001ff00 */
[----:B------:R-:W-:Y:S02]  /*58d0*/  P2R R107, PR, RZ, 0x20 ;  /* 0x00000020ff6b7803 */ /* 0x000fe40000000000 */
[----:B------:R-:W-:Y:S02]  /*58e0*/  CS2R R56, SRZ ;  /* 0x0000000000387805 */ /* 0x000fe4000001ff00 */
[----:B------:R-:W-:Y:S02]  /*58f0*/  @P2 SEL R2, R3, R2, !P4 ;  /* 0x0000000203022207 */ /* 0x000fe40006000000 */
[----:B------:R-:W-:Y:S02]  /*5900*/  @P5 SHF.L.U32 R0, R97, 0x1f, RZ ;  /* 0x0000001f61005819 */ /* 0x000fe400000006ff */
[----:B------:R-:W-:Y:S02]  /*5910*/  LOP3.LUT R2, R2, 0x1, RZ, 0xc0, !PT ;  /* 0x0000000102027812 */ /* 0x000fe400078ec0ff */
[----:B------:R1:W3:Y:S02]  /*5920*/  @P5 SYNCS.PHASECHK.TRANS64.TRYWAIT P1, [UR48+0x60], R0 ;  /* 0x00006000ff0055a7 */ /* 0x0002e40008021130 */
[----:B------:R-:W-:Y:S04]  /*5930*/  ISETP.NE.U32.AND P2, PT, R2, 0x1, PT ;  /* 0x000000010200780c */ /* 0x000fe80003f45070 */
[----:B------:R-:W-:Y:S02]  /*5940*/  P2R R67, PR, RZ, 0x4 ;  /* 0x00000004ff437803 */ /* 0x000fe40000000000 */
[----:B-1----:R-:W-:Y:S04]  /*5950*/  SHF.L.U32 R0, R96, 0x1f, RZ ;  /* 0x0000001f60007819 */ /* 0x002fe800000006ff */
[----:B------:R1:W4:Y:S01]  /*5960*/  SYNCS.PHASECHK.TRANS64.TRYWAIT P0, [R64+URZ+0xd0], R0 ;  /* 0x0000d000400075a7 */ /* 0x00032200080011ff */
[----:B---3--:R-:W-:Y:S01]  /*5970*/  @P5 SEL R66, RZ, 0x1, !P1 ;  /* 0x00000001ff425807 */ /* 0x008fe20004800000 */
[----:B-1----:R-:W-:Y:S06]  /*5980*/  @!P5 BRA `(.L_x_93) ;  /* 0x000000000058d947 */ /* 0x002fec0003800000 */
[----:B------:R-:W-:Y:S01]  /*5990*/  IMAD.MOV.U32 R79, RZ, RZ, RZ ;  /* 0x000000ffff4f7224 */ /* 0x000fe200078e00ff */
[----:B------:R-:W-:Y:S01]  /*59a0*/  ISETP.NE.AND P1, PT, R66, RZ, PT ;  /* 0x000000ff4200720c */ /* 0x000fe20003f25270 */
[----:B------:R-:W-:Y:S01]  /*59b0*/  BSSY B0, `(.L_x_94) ;  /* 0x000000c000007945 */ /* 0x000fe20003800000 */
[----:B------:R-:W-:Y:S02]  /*59c0*/  CS2R R58, SRZ ;  /* 0x00000000003a7805 */ /* 0x000fe4000001ff00 */
[----:B------:R-:W-:Y:S02]  /*59d0*/  CS2R R56, SRZ ;  /* 0x0000000000387805 */ /* 0x000fe4000001ff00 */
[----:B------:R-:W-:Y:S02]  /*59e0*/  CS2R R62, SRZ ;  /* 0x00000000003e7805 */ /* 0x000fe4000001ff00 */
[----:B------:R-:W-:Y:S02]  /*59f0*/  CS2R R60, SRZ ;  /* 0x00000000003c7805 */ /* 0x000fe4000001ff00 */
[----:B------:R-:W-:Y:S02]  /*5a00*/  CS2R R70, SRZ ;  /* 0x0000000000467805 */ /* 0x000fe4000001ff00 */
[----:B------:R-:W-:Y:S02]  /*5a10*/  CS2R R68, SRZ ;  /* 0x0000000000447805 */ /* 0x000fe4000001ff00 */
[----:B------:R-:W-:Y:S01]  /*5a20*/  CS2R R76, SRZ ;  /* 0x00000000004c7805 */ /* 0x000fe2000001ff00 */
[----:B------:R-:W-:Y:S06]  /*5a30*/  @P1 BRA `(.L_x_95) ;  /* 0x00000000000c1947 */ /* 0x000fec0003800000 */
[----:B------:R-:W-:Y:S04]  /*5a40*/  SHF.L.U32 R3, R97, 0x1f, RZ ;  /* 0x0000001f61037819 */ /* 0x000fe800000006ff */
[----:B------:R-:W1:Y:S02]  /*5a50*/  SYNCS.PHASECHK.TRANS64.TRYWAIT P1, [UR48+0x60], R3 ;  /* 0x00006003ff0075a7 */ /* 0x000e640008021130 */
[----:B-1----:R-:W-:Y:S05]  /*5a60*/  @!P1 BRA `(.L_x_96) ;  /* 0x0000003c00949947 */ /* 0x002fea0003800000 */
.L_x_95:
[----:B------:R-:W-:Y:S05]  /*5a70*/  BSYNC B0 ;  /* 0x0000000000007941 */ /* 0x000fea0003800000 */
.L_x_94:
[----:B------:R-:W-:Y:S01]  /*5a80*/  ISETP.NE.AND P1, PT, R67, RZ, PT ;  /* 0x000000ff4300720c */ /* 0x000fe20003f25270 */
[----:B------:R-:W-:Y:S11]  /*5a90*/  HFMA2 R65, -RZ, RZ, 0, 5.9604644775390625e-08 ;  /* 0x00000001ff417431 */ /* 0x000ff600000001ff */
[----:B------:R-:W-:Y:S01]  /*5aa0*/  @!UPT UIADD3 URZ, UPT, UPT, URZ, URZ, URZ ;  /* 0x000000fffffff290 */ /* 0x000fe2000fffe0ff */
[----:B------:R3:W1:Y:S04]  /*5ab0*/  @P1 LDS.128 R56, [R100] ;  /* 0x0000000064381984 */ /* 0x0006680000000c00 */
[----:B------:R3:W1:Y:S04]  /*5ac0*/  @P1 LDS.128 R60, [R99+0x10] ;  /* 0x00001000633c1984 */ /* 0x0006680000000c00 */
[----:B------:R3:W1:Y:S04]  /*5ad0*/  @P1 LDS.128 R68, [R98+0x20] ;  /* 0x0000200062441984 */ /* 0x0006680000000c00 */
[----:B------:R3:W1:Y:S02]  /*5ae0*/  @P1 LDS.128 R76, [R106+0x30] ;  /* 0x000030006a4c1984 */ /* 0x0006640000000c00 */
.L_x_93:
[----:B------:R-:W-:Y:S05]  /*5af0*/  BSYNC B1 ;  /* 0x0000000000017941 */ /* 0x000fea0003800000 */
.L_x_92:
[----:B-1----:R-:W-:Y:S04]  /*5b00*/  SHF.R.U32.HI R2, RZ, 0x15, R48 ;  /* 0x00000015ff027819 */ /* 0x002fe80000011630 */
[----:B------:R-:W-:Y:S01]  /*5b10*/  LOP3.LUT P1, RZ, R2, 0x3, R92, 0x48, !PT ;  /* 0x0000000302ff7812 */ /* 0x000fe2000782485c */
[----:B------:R-:W-:Y:S01]  /*5b20*/  @!UPT UIADD3 URZ, UPT, UPT, URZ, URZ, URZ ;  /* 0x000000fffffff290 */ /* 0x000fe2000fffe0ff */
[----:B----4-:R-:W-:Y:S11]  /*5b30*/  @P0 BRA `(.L_x_97) ;  /* 0x0000000000080947 */ /* 0x010ff60003800000 */
[----:B------:R-:W1:Y:S02]  /*5b40*/  SYNCS.PHASECHK.TRANS64.TRYWAIT P0, [R64+URZ+0xd0], R0 ;  /* 0x0000d000400075a7 */ /* 0x000e6400080011ff */
[----:B-1----:R-:W-:Y:S05]  /*5b50*/  @!P0 BRA `(.L_x_98) ;  /* 0x0000003c00708947 */ /* 0x002fea0003800000 */
.L_x_97:
[----:B------:R-:W-:Y:S05]  /*5b60*/  @!P1 BRA `(.L_x_99) ;  /* 0x0000000000409947 */ /* 0x000fea0003800000 */
[----:B------:R-:W4:Y:S01]  /*5b70*/  LDCU.64 UR8, c[0x4][0x70] ;  /* 0x01000e00ff0877ac */ /* 0x000f220008000a00 */
[----:B------:R-:W-:Y:S01]  /*5b80*/  MOV R3, 0x0 ;  /* 0x0000000000037802 */ /* 0x000fe20000000f00 */
[----:B------:R-:W-:Y:S02]  /*5b90*/  HFMA2 R12, -RZ, RZ, 0, 5.9604644775390625e-08 ;  /* 0x00000001ff0c7431 */ /* 0x000fe400000001ff */
[----:B------:R-:W-:Y:S02]  /*5ba0*/  IMAD.MOV.U32 R8, RZ, RZ, 0x192 ;  /* 0x00000192ff087424 */ /* 0x000fe400078e00ff */
[----:B------:R-:W-:Y:S01]  /*5bb0*/  IMAD.MOV.U32 R13, RZ, RZ, RZ ;  /* 0x000000ffff0d7224 */ /* 0x000fe200078e00ff */
[----:B------:R-:W5:Y:S01]  /*5bc0*/  LDCU.64 UR6, c[0x4][0x78] ;  /* 0x01000f00ff0677ac */ /* 0x000f620008000a00 */
[----:B------:R-:W1:Y:S01]  /*5bd0*/  LDC.64 R2, c[0x4][R3] ;  /* 0x0100000003027b82 */ /* 0x000e620000000a00 */
[----:B------:R-:W2:Y:S01]  /*5be0*/  LDCU.64 UR4, c[0x4][0x10] ;  /* 0x01000200ff0477ac */ /* 0x000ea20008000a00 */
[----:B----4-:R-:W-:Y:S01]  /*5bf0*/  MOV R5, UR9 ;  /* 0x0000000900057c02 */ /* 0x010fe20008000f00 */
[----:B------:R-:W-:Y:S01]  /*5c00*/  IMAD.U32 R4, RZ, RZ, UR8 ;  /* 0x00000008ff047e24 */ /* 0x000fe2000f8e00ff */
[----:B-----5:R-:W-:Y:S01]  /*5c10*/  MOV R7, UR7 ;  /* 0x0000000700077c02 */ /* 0x020fe20008000f00 */
[----:B------:R-:W-:Y:S01]  /*5c20*/  IMAD.U32 R6, RZ, RZ, UR6 ;  /* 0x00000006ff067e24 */ /* 0x000fe2000f8e00ff */
[----:B--2---:R-:W-:Y:S01]  /*5c30*/  MOV R11, UR5 ;  /* 0x00000005000b7c02 */ /* 0x004fe20008000f00 */
[----:B------:R-:W-:Y:S02]  /*5c40*/  IMAD.U32 R10, RZ, RZ, UR4 ;  /* 0x00000004ff0a7e24 */ /* 0x000fe4000f8e00ff */
[----:B------:R-:W-:Y:S07]  /*5c50*/  LEPC R20, `(.L_x_99) ;  /* 0x000000001014794e */ /* 0x000fee0000000000 */
[----:B-1-3--:R-:W-:Y:S05]  /*5c60*/  CALL.ABS.NOINC R2 ;  /* 0x0000000002007343 */ /* 0x00afea0003c00000 */
.L_x_99:
[----:B------:R-:W-:Y:S01]  /*5c70*/  SHF.L.U32 R50, R56, 0x10, RZ ;  /* 0x0000001038327819 */ /* 0x000fe200000006ff */
[----:B------:R-:W-:Y:S05]  /*5c80*/  WARPSYNC.ALL ;  /* 0x0000000000007948 */ /* 0x000fea0003800000 */
[----:B------:R-:W-:Y:S01]  /*5c90*/  R2UR UR4, R48 ;  /* 0x00000000300472ca */ /* 0x000fe200000e0000 */
[----:B------:R-:W-:Y:S01]  /*5ca0*/  BSSY.RECONVERGENT B0, `(.L_x_100) ;  /* 0x0000088000007945 */ /* 0x000fe20003800200 */
[----:B------:R-:W-:Y:S02]  /*5cb0*/  LOP3.LUT R51, R56, 0xffff0000, RZ, 0xc0, !PT ;  /* 0xffff000038337812 */ /* 0x000fe400078ec0ff */
[----:B------:R-:W-:Y:S02]  /*5cc0*/  SHF.L.U32 R52, R57, 0x10, RZ ;  /* 0x0000001039347819 */ /* 0x000fe400000006ff */
[----:B------:R-:W-:Y:S07]  /*5cd0*/  ISETP.NE.AND P0, PT, R102, RZ, PT ;  /* 0x000000ff6600720c */ /* 0x000fee0003f05270 */
[----:B------:R-:W1:Y:S02]  /*5ce0*/  LDTM.x32 R4, tmem[UR4] ;  /* 0x00000004000479ee */ /* 0x000e6400082c0000 */
[C---:B-12---:R-:W-:Y:S01]  /*5cf0*/  FMUL R0, R47.reuse, R4 ;  /* 0x000000042f007220 */ /* 0x046fe20000400000 */
[C---:B------:R-:W-:Y:S01]  /*5d00*/  FMUL R2, R47.reuse, R5 ;  /* 0x000000052f027220 */ /* 0x040fe20000400000 */
[C---:B------:R-:W-:Y:S01]  /*5d10*/  FMUL R4, R47.reuse, R8 ;  /* 0x000000082f047220 */ /* 0x040fe20000400000 */
[C---:B------:R-:W-:Y:S01]  /*5d20*/  FMUL R3, R47.reuse, R6 ;  /* 0x000000062f037220 */ /* 0x040fe20000400000 */
[C---:B------:R-:W-:Y:S01]  /*5d30*/  FMUL R5, R47.reuse, R9 ;  /* 0x000000092f057220 */ /* 0x040fe20000400000 */
[C---:B------:R-:W-:Y:S01]  /*5d40*/  FMUL R8, R47.reuse, R12 ;  /* 0x0000000c2f087220 */ /* 0x040fe20000400000 */
[C---:B------:R-:W-:Y:S01]  /*5d50*/  FMUL R6, R47.reuse, R10 ;  /* 0x0000000a2f067220 */ /* 0x040fe20000400000 */
[C---:B------:R-:W-:Y:S01]  /*5d60*/  FMUL R9, R47.reuse, R13 ;  /* 0x0000000d2f097220 */ /* 0x040fe20000400000 */
[----:B------:R-:W-:Y:S01]  /*5d70*/  FMUL R12, R47, R16 ;  /* 0x000000102f0c7220 */ /* 0x000fe20000400000 */
[----:B------:R-:W-:Y:S01]  /*5d80*/  FFMA R0, R49, R50, R0 ;  /* 0x0000003231007223 */ /* 0x000fe20000000000 */
[C---:B------:R-:W-:Y:S01]  /*5d90*/  FMUL R10, R47.reuse, R14 ;  /* 0x0000000e2f0a7220 */ /* 0x040fe20000400000 */
[C---:B------:R-:W-:Y:S01]  /*5da0*/  FMUL R13, R47.reuse, R17 ;  /* 0x000000112f0d7220 */ /* 0x040fe20000400000 */
[----:B------:R-:W-:Y:S01]  /*5db0*/  FMUL R16, R47, R20 ;  /* 0x000000142f107220 */ /* 0x000fe20000400000 */
[----:B------:R-:W-:Y:S01]  /*5dc0*/  FFMA R2, R49, R51, R2 ;  /* 0x0000003331027223 */ /* 0x000fe20000000002 */
[C---:B------:R-:W-:Y:S01]  /*5dd0*/  FMUL R14, R47.reuse, R18 ;  /* 0x000000122f0e7220 */ /* 0x040fe20000400000 */
        /* <DEDUP_REMOVED lines=8> */
[----:B------:R-:W-:Y:S01]  /*5e60*/  LOP3.LUT R32, R57, 0xffff0000, RZ, 0xc0, !PT ;  /* 0xffff000039207812 */ /* 0x000fe200078ec0ff */
[C---:B------:R-:W-:Y:S01]  /*5e70*/  FMUL R26, R47.reuse, R30 ;  /* 0x0000001e2f1a7220 */ /* 0x040fe20000400000 */
[----:B------:R-:W-:Y:S01]  /*5e80*/  FMUL R29, R47, R33 ;  /* 0x000000212f1d7220 */ /* 0x000fe20000400000 */
[----:B------:R-:W-:Y:S01]  /*5e90*/  SHF.L.U32 R33, R58, 0x10, RZ ;  /* 0x000000103a217819 */ /* 0x000fe200000006ff */
[----:B------:R-:W-:Y:S01]  /*5ea0*/  FFMA R3, R49, R52, R3 ;  /* 0x0000003431037223 */ /* 0x000fe20000000003 */
[----:B------:R-:W-:Y:S01]  /*5eb0*/  F2FP.BF16.F32.PACK_AB R52, R2, R0 ;  /* 0x000000000234723e */ /* 0x000fe200000010ff */
[----:B------:R-:W-:Y:S01]  /*5ec0*/  FMUL R7, R47, R7 ;  /* 0x000000072f077220 */ /* 0x000fe20000400000 */
[----:B------:R-:W-:Y:S01]  /*5ed0*/  SHF.L.U32 R0, R59, 0x10, RZ ;  /* 0x000000103b007819 */ /* 0x000fe200000006ff */
[----:B------:R-:W-:Y:S01]  /*5ee0*/  FMUL R30, R47, R34 ;  /* 0x000000222f1e7220 */ /* 0x000fe20000400000 */
[----:B------:R-:W-:Y:S01]  /*5ef0*/  LOP3.LUT R34, R58, 0xffff0000, RZ, 0xc0, !PT ;  /* 0xffff00003a227812 */ /* 0x000fe200078ec0ff */
[----:B------:R-:W-:Y:S01]  /*5f00*/  FFMA R7, R49, R32, R7 ;  /* 0x0000002031077223 */ /* 0x000fe20000000007 */
[----:B------:R-:W-:Y:S01]  /*5f10*/  LOP3.LUT R2, R59, 0xffff0000, RZ, 0xc0, !PT ;  /* 0xffff00003b027812 */ /* 0x000fe200078ec0ff */
[----:B------:R-:W-:Y:S01]  /*5f20*/  FFMA R4, R49, R33, R4 ;  /* 0x0000002131047223 */ /* 0x000fe20000000004 */
[----:B------:R-:W-:Y:S01]  /*5f30*/  FMUL R11, R47, R11 ;  /* 0x0000000b2f0b7220 */ /* 0x000fe20000400000 */
[----:B------:R-:W-:Y:S01]  /*5f40*/  FFMA R5, R49, R34, R5 ;  /* 0x0000002231057223 */ /* 0x000fe20000000005 */
[----:B------:R-:W-:Y:S01]  /*5f50*/  F2FP.BF16.F32.PACK_AB R53, R7, R3 ;  /* 0x000000030735723e */ /* 0x000fe200000010ff */
[C---:B------:R-:W-:Y:S01]  /*5f60*/  FFMA R6, R49.reuse, R0, R6 ;  /* 0x0000000031067223 */ /* 0x040fe20000000006 */
[C---:B------:R-:W-:Y:S01]  /*5f70*/  SHF.L.U32 R0, R60.reuse, 0x10, RZ ;  /* 0x000000103c007819 */ /* 0x040fe200000006ff */
[----:B------:R-:W-:Y:S01]  /*5f80*/  FFMA R11, R49, R2, R11 ;  /* 0x00000002310b7223 */ /* 0x000fe2000000000b */
[----:B------:R-:W-:Y:S01]  /*5f90*/  LOP3.LUT R2, R60, 0xffff0000, RZ, 0xc0, !PT ;  /* 0xffff00003c027812 */ /* 0x000fe200078ec0ff */
[----:B------:R-:W-:Y:S01]  /*5fa0*/  FMUL R15, R47, R15 ;  /* 0x0000000f2f0f7220 */ /* 0x000fe20000400000 */
[----:B------:R-:W-:Y:S01]  /*5fb0*/  SHF.L.U32 R3, R61, 0x10, RZ ;  /* 0x000000103d037819 */ /* 0x000fe200000006ff */
[----:B------:R-:W-:Y:S01]  /*5fc0*/  FFMA R8, R49, R0, R8 ;  /* 0x0000000031087223 */ /* 0x000fe20000000008 */
[----:B------:R-:W-:Y:S01]  /*5fd0*/  LOP3.LUT R0, R61, 0xffff0000, RZ, 0xc0, !PT ;  /* 0xffff00003d007812 */ /* 0x000fe200078ec0ff */
[C---:B------:R-:W-:Y:S01]  /*5fe0*/  FFMA R9, R49.reuse, R2, R9 ;  /* 0x0000000231097223 */ /* 0x040fe20000000009 */
[C---:B------:R-:W-:Y:S01]  /*5ff0*/  SHF.L.U32 R2, R62.reuse, 0x10, RZ ;  /* 0x000000103e027819 */ /* 0x040fe200000006ff */
[----:B------:R-:W-:Y:S01]  /*6000*/  FFMA R10, R49, R3, R10 ;  /* 0x00000003310a7223 */ /* 0x000fe2000000000a */
[----:B------:R-:W-:Y:S01]  /*6010*/  SHF.L.U32 R3, R63, 0x10, RZ ;  /* 0x000000103f037819 */ /* 0x000fe200000006ff */
[C---:B------:R-:W-:Y:S01]  /*6020*/  FFMA R15, R49.reuse, R0, R15 ;  /* 0x00000000310f7223 */ /* 0x040fe2000000000f */
[----:B------:R-:W-:Y:S01]  /*6030*/  LOP3.LUT R0, R62, 0xffff0000, RZ, 0xc0, !PT ;  /* 0xffff00003e007812 */ /* 0x000fe200078ec0ff */
[----:B------:R-:W-:Y:S01]  /*6040*/  FFMA R12, R49, R2, R12 ;  /* 0x00000002310c7223 */ /* 0x000fe2000000000c */
[C---:B------:R-:W-:Y:S01]  /*6050*/  SHF.L.U32 R2, R68.reuse, 0x10, RZ ;  /* 0x0000001044027819 */ /* 0x040fe200000006ff */
[----:B------:R-:W-:Y:S01]  /*6060*/  FMUL R19, R47, R19 ;  /* 0x000000132f137220 */ /* 0x000fe20000400000 */
[----:B------:R-:W-:Y:S01]  /*6070*/  F2FP.BF16.F32.PACK_AB R54, R5, R4 ;  /* 0x000000040536723e */ /* 0x000fe200000010ff */
[----:B------:R-:W-:Y:S01]  /*6080*/  FFMA R13, R49, R0, R13 ;  /* 0x00000000310d7223 */ /* 0x000fe2000000000d */
[----:B------:R-:W-:Y:S01]  /*6090*/  LOP3.LUT R0, R63, 0xffff0000, RZ, 0xc0, !PT ;  /* 0xffff00003f007812 */ /* 0x000fe200078ec0ff */
[----:B------:R-:W-:Y:S01]  /*60a0*/  FFMA R14, R49, R3, R14 ;  /* 0x00000003310e7223 */ /* 0x000fe2000000000e */
[----:B------:R-:W-:Y:S01]  /*60b0*/  LOP3.LUT R3, R68, 0xffff0000, RZ, 0xc0, !PT ;  /* 0xffff000044037812 */ /* 0x000fe200078ec0ff */
[----:B------:R-:W-:Y:S01]  /*60c0*/  FMUL R23, R47, R23 ;  /* 0x000000172f177220 */ /* 0x000fe20000400000 */
[----:B------:R-:W-:Y:S01]  /*60d0*/  F2FP.BF16.F32.PACK_AB R55, R11, R6 ;  /* 0x000000060b37723e */ /* 0x000fe200000010ff */
[----:B------:R-:W-:Y:S01]  /*60e0*/  FFMA R19, R49, R0, R19 ;  /* 0x0000000031137223 */ /* 0x000fe20000000013 */
[----:B------:R-:W-:Y:S01]  /*60f0*/  SHF.L.U32 R0, R69, 0x10, RZ ;  /* 0x0000001045007819 */ /* 0x000fe200000006ff */
[----:B------:R-:W-:Y:S01]  /*6100*/  FFMA R16, R49, R2, R16 ;  /* 0x0000000231107223 */ /* 0x000fe20000000010 */
[----:B------:R-:W-:Y:S01]  /*6110*/  LOP3.LUT R2, R69, 0xffff0000, RZ, 0xc0, !PT ;  /* 0xffff000045027812 */ /* 0x000fe200078ec0ff */
[----:B------:R-:W-:Y:S01]  /*6120*/  FFMA R17, R49, R3, R17 ;  /* 0x0000000331117223 */ /* 0x000fe20000000011 */
[----:B------:R-:W-:Y:S01]  /*6130*/  SHF.L.U32 R3, R71, 0x10, RZ ;  /* 0x0000001047037819 */ /* 0x000fe200000006ff */
[----:B------:R-:W-:Y:S01]  /*6140*/  FFMA R18, R49, R0, R18 ;  /* 0x0000000031127223 */ /* 0x000fe20000000012 */
[C---:B------:R-:W-:Y:S01]  /*6150*/  SHF.L.U32 R0, R70.reuse, 0x10, RZ ;  /* 0x0000001046007819 */ /* 0x040fe200000006ff */
[----:B------:R1:W-:Y:S01]  /*6160*/  STS.128 [R100], R52 ;  /* 0x0000003464007388 */ /* 0x0003e20000000c00 */
[----:B------:R-:W-:Y:S01]  /*6170*/  F2FP.BF16.F32.PACK_AB R8, R9, R8 ;  /* 0x000000080908723e */ /* 0x000fe200000010ff */
[C---:B------:R-:W-:Y:S01]  /*6180*/  FFMA R23, R49.reuse, R2, R23 ;  /* 0x0000000231177223 */ /* 0x040fe20000000017 */
[----:B------:R-:W-:Y:S01]  /*6190*/  LOP3.LUT R2, R70, 0xffff0000, RZ, 0xc0, !PT ;  /* 0xffff000046027812 */ /* 0x000fe200078ec0ff */
[----:B------:R-:W-:Y:S01]  /*61a0*/  FFMA R20, R49, R0, R20 ;  /* 0x0000000031147223 */ /* 0x000fe20000000014 */
[----:B------:R-:W-:Y:S01]  /*61b0*/  LOP3.LUT R0, R71, 0xffff0000, RZ, 0xc0, !PT ;  /* 0xffff000047007812 */ /* 0x000fe200078ec0ff */
[----:B------:R-:W-:Y:S01]  /*61c0*/  FMUL R27, R47, R27 ;  /* 0x0000001b2f1b7220 */ /* 0x000fe20000400000 */
[----:B------:R-:W-:Y:S01]  /*61d0*/  F2FP.BF16.F32.PACK_AB R9, R15, R10 ;  /* 0x0000000a0f09723e */ /* 0x000fe200000010ff */
[C---:B------:R-:W-:Y:S01]  /*61e0*/  FFMA R21, R49.reuse, R2, R21 ;  /* 0x0000000231157223 */ /* 0x040fe20000000015 */
[C---:B------:R-:W-:Y:S01]  /*61f0*/  FFMA R22, R49.reuse, R3, R22 ;  /* 0x0000000331167223 */ /* 0x040fe20000000016 */
[----:B------:R-:W-:Y:S01]  /*6200*/  FFMA R27, R49, R0, R27 ;  /* 0x00000000311b7223 */ /* 0x000fe2000000001b */
[C---:B------:R-:W-:Y:S01]  /*6210*/  SHF.L.U32 R2, R76.reuse, 0x10, RZ ;  /* 0x000000104c027819 */ /* 0x040fe200000006ff */
[C---:B------:R-:W-:Y:S01]  /*6220*/  FMUL R31, R47.reuse, R31 ;  /* 0x0000001f2f1f7220 */ /* 0x040fe20000400000 */
[----:B------:R-:W-:Y:S01]  /*6230*/  LOP3.LUT R0, R76, 0xffff0000, RZ, 0xc0, !PT ;  /* 0xffff00004c007812 */ /* 0x000fe200078ec0ff */
[----:B------:R-:W-:Y:S01]  /*6240*/  FMUL R35, R47, R35 ;  /* 0x000000232f237220 */ /* 0x000fe20000400000 */
[----:B------:R-:W-:Y:S01]  /*6250*/  SHF.L.U32 R3, R77, 0x10, RZ ;  /* 0x000000104d037819 */ /* 0x000fe200000006ff */
[----:B------:R-:W-:Y:S01]  /*6260*/  FFMA R24, R49, R2, R24 ;  /* 0x0000000231187223 */ /* 0x000fe20000000018 */
[----:B------:R-:W-:Y:S01]  /*6270*/  F2FP.BF16.F32.PACK_AB R10, R13, R12 ;  /* 0x0000000c0d0a723e */ /* 0x000fe200000010ff */
[----:B------:R-:W-:Y:S01]  /*6280*/  FFMA R25, R49, R0, R25 ;  /* 0x0000000031197223 */ /* 0x000fe20000000019 */
[----:B------:R-:W-:Y:S01]  /*6290*/  F2FP.BF16.F32.PACK_AB R11, R19, R14 ;  /* 0x0000000e130b723e */ /* 0x000fe200000010ff */
[----:B------:R-:W-:Y:S01]  /*62a0*/  FFMA R26, R49, R3, R26 ;  /* 0x00000003311a7223 */ /* 0x000fe2000000001a */
[----:B------:R-:W-:Y:S02]  /*62b0*/  LOP3.LUT R0, R77, 0xffff0000, RZ, 0xc0, !PT ;  /* 0xffff00004d007812 */ /* 0x000fe400078ec0ff */
[C---:B------:R-:W-:Y:S01]  /*62c0*/  SHF.L.U32 R2, R78.reuse, 0x10, RZ ;  /* 0x000000104e027819 */ /* 0x040fe200000006ff */
[----:B------:R1:W-:Y:S01]  /*62d0*/  STS.128 [R99+0x10], R8 ;  /* 0x0000100863007388 */ /* 0x0003e20000000c00 */
[----:B------:R-:W-:Y:S01]  /*62e0*/  LOP3.LUT R3, R78, 0xffff0000, RZ, 0xc0, !PT ;  /* 0xffff00004e037812 */ /* 0x000fe200078ec0ff */
[----:B------:R-:W-:Y:S01]  /*62f0*/  FFMA R31, R49, R0, R31 ;  /* 0x00000000311f7223 */ /* 0x000fe2000000001f */
[----:B------:R-:W-:Y:S01]  /*6300*/  SHF.L.U32 R4, R79, 0x10, RZ ;  /* 0x000000104f047819 */ /* 0x000fe200000006ff */
[----:B------:R-:W-:Y:S01]  /*6310*/  FFMA R28, R49, R2, R28 ;  /* 0x00000002311c7223 */ /* 0x000fe2000000001c */
[----:B------:R-:W-:Y:S01]  /*6320*/  F2FP.BF16.F32.PACK_AB R16, R17, R16 ;  /* 0x000000101110723e */ /* 0x000fe200000010ff */
[----:B------:R-:W-:Y:S01]  /*6330*/  FFMA R29, R49, R3, R29 ;  /* 0x00000003311d7223 */ /* 0x000fe2000000001d */
[----:B------:R-:W-:Y:S01]  /*6340*/  LOP3.LUT R5, R79, 0xffff0000, RZ, 0xc0, !PT ;  /* 0xffff00004f057812 */ /* 0x000fe200078ec0ff */
[----:B------:R-:W-:Y:S01]  /*6350*/  FFMA R30, R49, R4, R30 ;  /* 0x00000004311e7223 */ /* 0x000fe2000000001e */
[----:B------:R-:W-:Y:S02]  /*6360*/  F2FP.BF16.F32.PACK_AB R17, R23, R18 ;  /* 0x000000121711723e */ /* 0x000fe400000010ff */
[----:B------:R-:W-:Y:S01]  /*6370*/  F2FP.BF16.F32.PACK_AB R18, R21, R20 ;  /* 0x000000141512723e */ /* 0x000fe200000010ff */
[----:B------:R-:W-:Y:S01]  /*6380*/  FFMA R35, R49, R5, R35 ;  /* 0x0000000531237223 */ /* 0x000fe20000000023 */
[----:B------:R-:W-:Y:S02]  /*6390*/  F2FP.BF16.F32.PACK_AB R19, R27, R22 ;  /* 0x000000161b13723e */ /* 0x000fe400000010ff */
[----:B------:R-:W-:Y:S02]  /*63a0*/  F2FP.BF16.F32.PACK_AB R24, R25, R24 ;  /* 0x000000181918723e */ /* 0x000fe400000010ff */
[----:B------:R-:W-:Y:S01]  /*63b0*/  F2FP.BF16.F32.PACK_AB R25, R31, R26 ;  /* 0x0000001a1f19723e */ /* 0x000fe200000010ff */
[----:B------:R1:W-:Y:S01]  /*63c0*/  STS.128 [R98+0x20], R16 ;  /* 0x0000201062007388 */ /* 0x0003e20000000c00 */
[----:B------:R-:W-:Y:S02]  /*63d0*/  F2FP.BF16.F32.PACK_AB R26, R29, R28 ;  /* 0x0000001c1d1a723e */ /* 0x000fe400000010ff */
[----:B------:R-:W-:Y:S05]  /*63e0*/  F2FP.BF16.F32.PACK_AB R27, R35, R30 ;  /* 0x0000001e231b723e */ /* 0x000fea00000010ff */
[----:B------:R1:W-:Y:S01]  /*63f0*/  STS.128 [R106+0x30], R24 ;  /* 0x000030186a007388 */ /* 0x0003e20000000c00 */
[----:B------:R-:W-:Y:S01]  /*6400*/  @!PT LDS RZ, [RZ] ;  /* 0x00000000fffff984 */ /* 0x000fe20000000800 */
[----:B------:R-:W-:Y:S01]  /*6410*/  @!PT LDS RZ, [RZ] ;  /* 0x00000000fffff984 */ /* 0x000fe20000000800 */
[----:B------:R-:W-:Y:S01]  /*6420*/  @!PT LDS RZ, [RZ] ;  /* 0x00000000fffff984 */ /* 0x000fe20000000800 */
[----:B------:R-:W-:Y:S01]  /*6430*/  @!PT LDS RZ, [RZ] ;  /* 0x00000000fffff984 */ /* 0x000fe20000000800 */
[----:B------:R2:W-:Y:S07]  /*6440*/  MEMBAR.ALL.CTA ;  /* 0x0000000000007992 */ /* 0x0005ee0000008000 */
[----:B--2---:R-:W2:Y:S02]  /*6450*/  FENCE.VIEW.ASYNC.S ;  /* 0x00000000000073c6 */ /* 0x004ea40000000000 */
[----:B--2---:R-:W-:Y:S06]  /*6460*/  BAR.SYNC.DEFER_BLOCKING 0x1, 0x80 ;  /* 0x0042000000007b1d */ /* 0x004fec0000010000 */
[----:B------:R-:W-:Y:S05]  /*6470*/  @P0 BRA `(.L_x_101) ;  /* 0x0000000000280947 */ /* 0x000fea0003800000 */
[----:B------:R-:W-:Y:S02]  /*6480*/  UIADD3 UR4, UPT, UPT, UR48, 0x200, URZ ;  /* 0x0000020030047890 */ /* 0x000fe4000fffe0ff */
[----:B------:R-:W-:Y:S01]  /*6490*/  UIADD3 UR6, UP0, UPT, UR52, 0x680, URZ ;  /* 0x0000068034067890 */ /* 0x000fe2000ff1e0ff */
[----:B------:R-:W-:Y:S03]  /*64a0*/  UMOV UR43, UR36 ;  /* 0x00000024002b7c82 */ /* 0x000fe60008000000 */
[----:B------:R-:W-:Y:S01]  /*64b0*/  MOV R93, UR4 ;  /* 0x00000004005d7c02 */ /* 0x000fe20008000f00 */
[----:B------:R-:W-:Y:S03]  /*64c0*/  UIADD3.X UR7, UPT, UPT, URZ, UR53, URZ, UP0, !UPT ;  /* 0x00000035ff077290 */ /* 0x000fe600087fe4ff */
[----:B------:R-:W-:Y:S11]  /*64d0*/  R2UR UR40, R93 ;  /* 0x000000005d2872ca */ /* 0x000ff600000e0000 */
[----:B------:R-:W-:Y:S02]  /*64e0*/  @!UPT UIADD3 URZ, UPT, UPT, URZ, URZ, URZ ;  /* 0x000000fffffff290 */ /* 0x000fe4000fffe0ff */
[----:B------:R2:W-:Y:S01]  /*64f0*/  UTMASTG.3D [UR40], [UR6] ;  /* 0x00000028060073b5 */ /* 0x0005e20008010000 */
[----:B------:R0:W-:Y:S01]  /*6500*/  UTMACMDFLUSH ;  /* 0x00000000000079b7 */ /* 0x0001e20000000000 */
[----:B--2---:R-:W-:Y:S04]  /*6510*/  DEPBAR.LE SB0, 0x1 ;  /* 0x000080400000791a */ /* 0x004fe80000000000 */
.L_x_101:
[----:B------:R-:W-:Y:S05]  /*6520*/  BSYNC.RECONVERGENT B0 ;  /* 0x0000000000007941 */ /* 0x000fea0003800200 */
.L_x_100:
[----:B------:R-:W-:Y:S01]  /*6530*/  BAR.SYNC.DEFER_BLOCKING 0x1, 0x80 ;  /* 0x0042000000007b1d */ /* 0x000fe20000010000 */
[----:B------:R-:W-:Y:S01]  /*6540*/  ISETP.NE.AND P1, PT, R107, RZ, PT ;  /* 0x000000ff6b00720c */ /* 0x000fe20003f25270 */
[----:B------:R-:W-:Y:S01]  /*6550*/  UISETP.NE.AND UP0, UPT, UR49, URZ, UPT ;  /* 0x000000ff3100728c */ /* 0x000fe2000bf05270 */
[----:B------:R-:W-:Y:S11]  /*6560*/  LEA R2, R65, UR48, 0x3 ;  /* 0x0000003041027c11 */ /* 0x000ff6000f8e18ff */
[----:B------:R-:W-:Y:S01]  /*6570*/  @P1 SHF.L.U32 R3, R97, 0x1f, RZ ;  /* 0x0000001f61031819 */ /* 0x000fe200000006ff */
[----:B------:R-:W-:Y:S06]  /*6580*/  BRA.U !UP0, `(.L_x_102) ;  /* 0x0000000108247547 */ /* 0x000fec000b800000 */
[----:B------:R-:W-:Y:S01]  /*6590*/  IMAD.U32 R4, RZ, RZ, UR51 ;  /* 0x00000033ff047e24 */ /* 0x000fe2000f8e00ff */
[----:B------:R-:W-:Y:S01]  /*65a0*/  MOV R0, UR37 ;  /* 0x0000002500007c02 */ /* 0x000fe20008000f00 */
[----:B------:R-:W-:Y:S03]  /*65b0*/  UIADD3 UR51, UPT, UPT, UR51, 0x1, URZ ;  /* 0x0000000133337890 */ /* 0x000fe6000fffe0ff */
[----:B------:R-:W-:Y:S01]  /*65c0*/  @P1 LEA R4, R4, UR48, 0x3 ;  /* 0x0000003004041c11 */ /* 0x000fe2000f8e18ff */
[----:B------:R-:W-:Y:S04]  /*65d0*/  UISETP.NE.AND UP0, UPT, UR51, 0x4, UPT ;  /* 0x000000043300788c */ /* 0x000fe8000bf05270 */
[----:B------:R-:W-:Y:S01]  /*65e0*/  @P1 VIADD R4, R4, 0x80 ;  /* 0x0000008004041836 */ /* 0x000fe20000000000 */
[----:B------:R-:W-:Y:S04]  /*65f0*/  USEL UR51, UR51, URZ, UP0 ;  /* 0x000000ff33337287 */ /* 0x000fe80008000000 */
[----:B------:R-:W-:Y:S04]  /*6600*/  @P1 PRMT R0, R0, 0x654, R4 ;  /* 0x0000065400001816 */ /* 0x000fe80000000004 */
[----:B------:R2:W-:Y:S04]  /*6610*/  @P1 SYNCS.ARRIVE.TRANS64.RED.A1T0 RZ, [R0+URZ], RZ ;  /* 0x000000ff00ff19a7 */ /* 0x0005e800081004ff */
.L_x_102:
[----:B------:R-:W4:Y:S01]  /*6620*/  @P1 SYNCS.PHASECHK.TRANS64.TRYWAIT P0, [R2+URZ+0x60], R3 ;  /* 0x00006003020015a7 */ /* 0x000f2200080011ff */
[----:B------:R-:W-:Y:S01]  /*6630*/  BSSY B1, `(.L_x_103) ;  /* 0x0000016000017945 */ /* 0x000fe20003800000 */
[----:B----4-:R-:W-:Y:S03]  /*6640*/  @P1 SEL R66, RZ, 0x1, !P0 ;  /* 0x00000001ff421807 */ /* 0x010fe60004000000 */
[----:B------:R-:W-:Y:S05]  /*6650*/  @!P1 BRA `(.L_x_104) ;  /* 0x00000000004c9947 */ /* 0x000fea0003800000 */
[----:B------:R-:W-:Y:S01]  /*6660*/  ISETP.NE.AND P0, PT, R66, RZ, PT ;  /* 0x000000ff4200720c */ /* 0x000fe20003f05270 */
[----:B------:R-:W-:Y:S01]  /*6670*/  BSSY B0, `(.L_x_105) ;  /* 0x000000b000007945 */ /* 0x000fe20003800000 */
[----:B------:R-:W-:Y:S11]  /*6680*/  ISETP.NE.AND P1, PT, R67, RZ, PT ;  /* 0x000000ff4300720c */ /* 0x000ff60003f25270 */
[----:B------:R-:W-:Y:S02]  /*6690*/  @!UPT UIADD3 URZ, UPT, UPT, URZ, URZ, URZ ;  /* 0x000000fffffff290 */ /* 0x000fe4000fffe0ff */
[C---:B------:R-:W-:Y:S01]  /*66a0*/  @P1 IMAD R6, R65.reuse, 0x2000, R100 ;  /* 0x0000200041061824 */ /* 0x040fe200078e0264 */
[C---:B------:R-:W-:Y:S01]  /*66b0*/  @P1 LEA R4, R65.reuse, R98, 0xd ;  /* 0x0000006241041211 */ /* 0x040fe200078e68ff */
[C---:B------:R-:W-:Y:S02]  /*66c0*/  @P1 IMAD R5, R65.reuse, 0x2000, R99 ;  /* 0x0000200041051824 */ /* 0x040fe400078e0263 */
[----:B------:R-:W-:Y:S01]  /*66d0*/  @P1 IMAD R3, R65, 0x2000, R106 ;  /* 0x0000200041031824 */ /* 0x000fe200078e026a */
[----:B------:R-:W-:Y:S06]  /*66e0*/  @P0 BRA `(.L_x_106) ;  /* 0x00000000000c0947 */ /* 0x000fec0003800000 */
[----:B--2---:R-:W-:Y:S04]  /*66f0*/  SHF.L.U32 R0, R97, 0x1f, RZ ;  /* 0x0000001f61007819 */ /* 0x004fe800000006ff */
[----:B------:R-:W2:Y:S02]  /*6700*/  SYNCS.PHASECHK.TRANS64.TRYWAIT P0, [R2+URZ+0x60], R0 ;  /* 0x00006000020075a7 */ /* 0x000ea400080011ff */
[----:B--2---:R-:W-:Y:S05]  /*6710*/  @!P0 BRA `(.L_x_107) ;  /* 0x0000003000948947 */ /* 0x004fea0003800000 */
.L_x_106:
[----:B------:R-:W-:Y:S05]  /*6720*/  BSYNC B0 ;  /* 0x0000000000007941 */ /* 0x000fea0003800000 */
.L_x_105:
[----:B------:R-:W-:Y:S02]  /*6730*/  ISETP.NE.AND P0, PT, R67, RZ, PT ;  /* 0x000000ff4300720c */ /* 0x000fe40003f05270 */
[----:B------:R-:W-:Y:S11]  /*6740*/  IADD3 R65, PT, PT, R65, 0x1, RZ ;  /* 0x0000000141417810 */ /* 0x000ff60007ffe0ff */
[----:B------:R4:W1:Y:S04]  /*6750*/  @P0 LDS.128 R56, [R6] ;  /* 0x0000000006380984 */ /* 0x0008680000000c00 */
[----:B------:R4:W1:Y:S04]  /*6760*/  @P0 LDS.128 R60, [R5+0x10] ;  /* 0x00001000053c0984 */ /* 0x0008680000000c00 */
[----:B------:R4:W1:Y:S04]  /*6770*/  @P0 LDS.128 R68, [R4+0x20] ;  /* 0x0000200004440984 */ /* 0x0008680000000c00 */
[----:B------:R4:W1:Y:S02]  /*6780*/  @P0 LDS.128 R76, [R3+0x30] ;  /* 0x00003000034c0984 */ /* 0x0008640000000c00 */
.L_x_104:
[----:B------:R-:W-:Y:S05]  /*6790*/  BSYNC B1 ;  /* 0x0000000000017941 */ /* 0x000fea0003800000 */
.L_x_103:
[----:B--2---:R-:W-:Y:S05]  /*67a0*/  VIADD R0, R48, 0x20 ;  /* 0x0000002030007836 */ /* 0x004fea0000000000 */
[----:B------:R-:W-:Y:S04]  /*67b0*/  SHF.R.U32.HI R0, RZ, 0x15, R0 ;  /* 0x00000015ff007819 */ /* 0x000fe80000011600 */
[----:B------:R-:W-:Y:S11]  /*67c0*/  LOP3.LUT P0, RZ, R0, 0x3, R92, 0x48, !PT ;  /* 0x0000000300ff7812 */ /* 0x000ff6000780485c */
[----:B------:R-:W-:Y:S02]  /*67d0*/  @!UPT UIADD3 URZ, UPT, UPT, URZ, URZ, URZ ;  /* 0x000000fffffff290 */ /* 0x000fe4000fffe0ff */
[----:B------:R-:W-:Y:S05]  /*67e0*/  @!P0 BRA `(.L_x_108) ;  /* 0x0000000000408947 */ /* 0x000fea0003800000 */
[----:B------:R-:W2:Y:S01]  /*67f0*/  LDCU.64 UR8, c[0x4][0x70] ;  /* 0x01000e00ff0877ac */ /* 0x000ea20008000a00 */
[----:B----4-:R-:W-:Y:S01]  /*6800*/  MOV R3, 0x0 ;  /* 0x0000000000037802 */ /* 0x010fe20000000f00 */
[----:B------:R-:W-:Y:S02]  /*6810*/  HFMA2 R12, -RZ, RZ, 0, 5.9604644775390625e-08 ;  /* 0x00000001ff0c7431 */ /* 0x000fe400000001ff */
[----:B-1----:R-:W-:Y:S02]  /*6820*/  IMAD.MOV.U32 R8, RZ, RZ, 0x192 ;  /* 0x00000192ff087424 */ /* 0x002fe400078e00ff */
[----:B------:R-:W-:Y:S01]  /*6830*/  IMAD.MOV.U32 R13, RZ, RZ, RZ ;  /* 0x000000ffff0d7224 */ /* 0x000fe200078e00ff */
[----:B------:R-:W1:Y:S01]  /*6840*/  LDCU.64 UR6, c[0x4][0x78] ;  /* 0x01000f00ff0677ac */ /* 0x000e620008000a00 */
[----:B------:R-:W4:Y:S01]  /*6850*/  LDC.64 R2, c[0x4][R3] ;  /* 0x0100000003027b82 */ /* 0x000f220000000a00 */
[----:B------:R-:W5:Y:S01]  /*6860*/  LDCU.64 UR4, c[0x4][0x10] ;  /* 0x01000200ff0477ac */ /* 0x000f620008000a00 */
[----:B--2---:R-:W-:Y:S01]  /*6870*/  MOV R5, UR9 ;  /* 0x0000000900057c02 */ /* 0x004fe20008000f00 */
[----:B------:R-:W-:Y:S01]  /*6880*/  IMAD.U32 R4, RZ, RZ, UR8 ;  /* 0x00000008ff047e24 */ /* 0x000fe2000f8e00ff */
[----:B-1----:R-:W-:Y:S01]  /*6890*/  MOV R7, UR7 ;  /* 0x0000000700077c02 */ /* 0x002fe20008000f00 */
[----:B------:R-:W-:Y:S01]  /*68a0*/  IMAD.U32 R6, RZ, RZ, UR6 ;  /* 0x00000006ff067e24 */ /* 0x000fe2000f8e00ff */
[----:B-----5:R-:W-:Y:S01]  /*68b0*/  MOV R11, UR5 ;  /* 0x00000005000b7c02 */ /* 0x020fe20008000f00 */
[----:B------:R-:W-:Y:S02]  /*68c0*/  IMAD.U32 R10, RZ, RZ, UR4 ;  /* 0x00000004ff0a7e24 */ /* 0x000fe4000f8e00ff */
[----:B------:R-:W-:Y:S07]  /*68d0*/  LEPC R20, `(.L_x_108) ;  /* 0x000000001014794e */ /* 0x000fee0000000000 */
[----:B---34-:R-:W-:Y:S05]  /*68e0*/  CALL.ABS.NOINC R2 ;  /* 0x0000000002007343 */ /* 0x018fea0003c00000 */
.L_x_108:
[----:B------:R-:W-:Y:S01]  /*68f0*/  ISETP.NE.AND P6, PT, R107, RZ, PT ;  /* 0x000000ff6b00720c */ /* 0x000fe20003fc5270 */
[----:B------:R-:W-:Y:S05]  /*6900*/  WARPSYNC.ALL ;  /* 0x0000000000007948 */ /* 0x000fea0003800000 */
[----:B------:R-:W-:Y:S01]  /*6910*/  R2UR UR4, R48 ;  /* 0x00000000300472ca */ /* 0x000fe200000e0000 */
[----:B------:R-:W-:Y:S01]  /*6920*/  BSSY.RECONVERGENT B0, `(.L_x_109) ;  /* 0x000008f000007945 */ /* 0x000fe20003800200 */
[----:B------:R-:W-:Y:S02]  /*6930*/  MOV R50, UR51 ;  /* 0x0000003300327c02 */ /* 0x000fe40008000f00 */
[----:B-1--4-:R-:W-:Y:S02]  /*6940*/  SHF.L.U32 R3, R56, 0x10, RZ ;  /* 0x0000001038037819 */ /* 0x012fe400000006ff */
[----:B------:R-:W-:Y:S02]  /*6950*/  MOV R72, UR37 ;  /* 0x0000002500487c02 */ /* 0x000fe40008000f00 */
[----:B------:R-:W-:Y:S02]  /*6960*/  @P6 LEA R50, R50, UR48, 0x3 ;  /* 0x0000003032326c11 */ /* 0x000fe4000f8e18ff */
[C---:B------:R-:W-:Y:S02]  /*6970*/  LOP3.LUT R51, R57.reuse, 0xffff0000, RZ, 0xc0, !PT ;  /* 0xffff000039337812 */ /* 0x040fe400078ec0ff */
[----:B------:R-:W-:Y:S01]  /*6980*/  @P6 IADD3 R50, PT, PT, R50, 0x80, RZ ;  /* 0x0000008032326810 */ /* 0x000fe20007ffe0ff */
[----:B------:R-:W1:Y:S01]  /*6990*/  LDTM.x32 R4, tmem[UR4+0x20] ;  /* 0x00002004000479ee */ /* 0x000e6200082c0000 */
[----:B------:R-:W-:Y:S02]  /*69a0*/  ISETP.NE.AND P0, PT, R102, RZ, PT ;  /* 0x000000ff6600720c */ /* 0x000fe40003f05270 */
[----:B------:R-:W-:Y:S02]  /*69b0*/  @P6 PRMT R72, R72, 0x654, R50 ;  /* 0x0000065448486816 */ /* 0x000fe40000000032 */
[----:B------:R-:W-:Y:S01]  /*69c0*/  SHF.L.U32 R50, R57, 0x10, RZ ;  /* 0x0000001039327819 */ /* 0x000fe200000006ff */
[C---:B-1----:R-:W-:Y:S01]  /*69d0*/  FMUL R0, R47.reuse, R4 ;  /* 0x000000042f007220 */ /* 0x042fe20000400000 */
[----:B------:R-:W-:Y:S01]  /*69e0*/  LOP3.LUT R4, R56, 0xffff0000, RZ, 0xc0, !PT ;  /* 0xffff000038047812 */ /* 0x000fe200078ec0ff */
[C---:B------:R-:W-:Y:S01]  /*69f0*/  FMUL R2, R47.reuse, R5 ;  /* 0x000000052f027220 */ /* 0x040fe20000400000 */
[----:B------:R-:W-:Y:S01]  /*6a00*/  FMUL R7, R47, R7 ;  /* 0x000000072f077220 */ /* 0x000fe20000400000 */
[----:B------:R-:W-:Y:S01]  /*6a10*/  FFMA R0, R49, R3, R0 ;  /* 0x0000000331007223 */ /* 0x000fe20000000000 */
[----:B------:R-:W-:Y:S01]  /*6a20*/  FMUL R3, R47, R6 ;  /* 0x000000062f037220 */ /* 0x000fe20000400000 */
[----:B------:R-:W-:Y:S01]  /*6a30*/  FFMA R2, R49, R4, R2 ;  /* 0x0000000431027223 */ /* 0x000fe20000000002 */
[C---:B------:R-:W-:Y:S01]  /*6a40*/  FMUL R4, R47.reuse, R8 ;  /* 0x000000082f047220 */ /* 0x040fe20000400000 */
[C---:B------:R-:W-:Y:S01]  /*6a50*/  FMUL R8, R47.reuse, R12 ;  /* 0x0000000c2f087220 */ /* 0x040fe20000400000 */
[C---:B------:R-:W-:Y:S01]  /*6a60*/  FMUL R12, R47.reuse, R16 ;  /* 0x000000102f0c7220 */ /* 0x040fe20000400000 */
[C---:B------:R-:W-:Y:S01]  /*6a70*/  FMUL R16, R47.reuse, R20 ;  /* 0x000000142f107220 */ /* 0x040fe20000400000 */
[----:B------:R-:W-:Y:S01]  /*6a80*/  F2FP.BF16.F32.PACK_AB R52, R2, R0 ;  /* 0x000000000234723e */ /* 0x000fe200000010ff */
[C---:B------:R-:W-:Y:S01]  /*6a90*/  FMUL R20, R47.reuse, R24 ;  /* 0x000000182f147220 */ /* 0x040fe20000400000 */
[C---:B------:R-:W-:Y:S01]  /*6aa0*/  LOP3.LUT R0, R58.reuse, 0xffff0000, RZ, 0xc0, !PT ;  /* 0xffff00003a007812 */ /* 0x040fe200078ec0ff */
[----:B------:R-:W-:Y:S01]  /*6ab0*/  FMUL R24, R47, R28 ;  /* 0x0000001c2f187220 */ /* 0x000fe20000400000 */
[----:B------:R-:W-:Y:S01]  /*6ac0*/  SHF.L.U32 R2, R59, 0x10, RZ ;  /* 0x000000103b027819 */ /* 0x000fe200000006ff */
[C---:B------:R-:W-:Y:S01]  /*6ad0*/  FMUL R28, R47.reuse, R32 ;  /* 0x000000202f1c7220 */ /* 0x040fe20000400000 */
[----:B------:R-:W-:Y:S01]  /*6ae0*/  SHF.L.U32 R32, R58, 0x10, RZ ;  /* 0x000000103a207819 */ /* 0x000fe200000006ff */
[----:B------:R-:W-:Y:S01]  /*6af0*/  FMUL R5, R47, R9 ;  /* 0x000000092f057220 */ /* 0x000fe20000400000 */
[C---:B------:R-:W-:Y:S01]  /*6b00*/  FFMA R3, R49.reuse, R50, R3 ;  /* 0x0000003231037223 */ /* 0x040fe20000000003 */
[----:B------:R-:W-:Y:S01]  /*6b10*/  FFMA R7, R49, R51, R7 ;  /* 0x0000003331077223 */ /* 0x000fe20000000007 */
[----:B------:R-:W-:Y:S01]  /*6b20*/  FMUL R6, R47, R10 ;  /* 0x0000000a2f067220 */ /* 0x000fe20000400000 */
[----:B------:R-:W-:Y:S01]  /*6b30*/  FFMA R4, R49, R32, R4 ;  /* 0x0000002031047223 */ /* 0x000fe20000000004 */
[----:B------:R-:W-:Y:S01]  /*6b40*/  LOP3.LUT R32, R59, 0xffff0000, RZ, 0xc0, !PT ;  /* 0xffff00003b207812 */ /* 0x000fe200078ec0ff */
[----:B------:R-:W-:Y:S01]  /*6b50*/  FFMA R5, R49, R0, R5 ;  /* 0x0000000031057223 */ /* 0x000fe20000000005 */
[C---:B------:R-:W-:Y:S01]  /*6b60*/  SHF.L.U32 R0, R60.reuse, 0x10, RZ ;  /* 0x000000103c007819 */ /* 0x040fe200000006ff */
[----:B------:R-:W-:Y:S01]  /*6b70*/  FMUL R11, R47, R11 ;  /* 0x0000000b2f0b7220 */ /* 0x000fe20000400000 */
[----:B------:R-:W-:Y:S01]  /*6b80*/  F2FP.BF16.F32.PACK_AB R53, R7, R3 ;  /* 0x000000030735723e */ /* 0x000fe200000010ff */
[C---:B------:R-:W-:Y:S01]  /*6b90*/  FFMA R6, R49.reuse, R2, R6 ;  /* 0x0000000231067223 */ /* 0x040fe20000000006 */
[----:B------:R-:W-:Y:S01]  /*6ba0*/  LOP3.LUT R2, R60, 0xffff0000, RZ, 0xc0, !PT ;  /* 0xffff00003c027812 */ /* 0x000fe200078ec0ff */
[----:B------:R-:W-:Y:S01]  /*6bb0*/  FFMA R11, R49, R32, R11 ;  /* 0x00000020310b7223 */ /* 0x000fe2000000000b */
[----:B------:R-:W-:Y:S01]  /*6bc0*/  SHF.L.U32 R3, R61, 0x10, RZ ;  /* 0x000000103d037819 */ /* 0x000fe200000006ff */
[----:B------:R-:W-:Y:S01]  /*6bd0*/  FFMA R8, R49, R0, R8 ;  /* 0x0000000031087223 */ /* 0x000fe20000000008 */
[----:B------:R-:W-:Y:S01]  /*6be0*/  LOP3.LUT R0, R61, 0xffff0000, RZ, 0xc0, !PT ;  /* 0xffff00003d007812 */ /* 0x000fe200078ec0ff */
[----:B------:R-:W-:Y:S01]  /*6bf0*/  FMUL R9, R47, R13 ;  /* 0x0000000d2f097220 */ /* 0x000fe20000400000 */
[----:B------:R-:W-:Y:S01]  /*6c00*/  F2FP.BF16.F32.PACK_AB R54, R5, R4 ;  /* 0x000000040536723e */ /* 0x000fe200000010ff */
[----:B------:R-:W-:Y:S01]  /*6c10*/  FMUL R10, R47, R14 ;  /* 0x0000000e2f0a7220 */ /* 0x000fe20000400000 */
[----:B------:R-:W-:Y:S01]  /*6c20*/  F2FP.BF16.F32.PACK_AB R55, R11, R6 ;  /* 0x000000060b37723e */ /* 0x000fe200000010ff */
[----:B------:R-:W-:Y:S01]  /*6c30*/  FMUL R15, R47, R15 ;  /* 0x0000000f2f0f7220 */ /* 0x000fe20000400000 */
[----:B------:R-:W-:Y:S01]  /*6c40*/  SHF.L.U32 R4, R77, 0x10, RZ ;  /* 0x000000104d047819 */ /* 0x000fe200000006ff */
[C---:B------:R-:W-:Y:S01]  /*6c50*/  FFMA R9, R49.reuse, R2, R9 ;  /* 0x0000000231097223 */ /* 0x040fe20000000009 */
[C---:B------:R-:W-:Y:S01]  /*6c60*/  SHF.L.U32 R2, R62.reuse, 0x10, RZ ;  /* 0x000000103e027819 */ /* 0x040fe200000006ff */
[C---:B------:R-:W-:Y:S01]  /*6c70*/  FFMA R10, R49.reuse, R3, R10 ;  /* 0x00000003310a7223 */ /* 0x040fe2000000000a */
[----:B------:R-:W-:Y:S01]  /*6c80*/  LOP3.LUT R3, R62, 0xffff0000, RZ, 0xc0, !PT ;  /* 0xffff00003e037812 */ /* 0x000fe200078ec0ff */
[----:B------:R-:W-:Y:S01]  /*6c90*/  FFMA R15, R49, R0, R15 ;  /* 0x00000000310f7223 */ /* 0x000fe2000000000f */
[----:B------:R-:W-:Y:S01]  /*6ca0*/  SHF.L.U32 R0, R63, 0x10, RZ ;  /* 0x000000103f007819 */ /* 0x000fe200000006ff */
[----:B------:R-:W-:Y:S01]  /*6cb0*/  FMUL R13, R47, R17 ;  /* 0x000000112f0d7220 */ /* 0x000fe20000400000 */
[----:B------:R-:W-:Y:S01]  /*6cc0*/  F2FP.BF16.F32.PACK_AB R8, R9, R8 ;  /* 0x000000080908723e */ /* 0x000fe200000010ff */
[----:B------:R-:W-:Y:S01]  /*6cd0*/  FMUL R14, R47, R18 ;  /* 0x000000122f0e7220 */ /* 0x000fe20000400000 */
[----:B------:R-:W-:Y:S01]  /*6ce0*/  F2FP.BF16.F32.PACK_AB R9, R15, R10 ;  /* 0x0000000a0f09723e */ /* 0x000fe200000010ff */
[----:B------:R-:W-:Y:S01]  /*6cf0*/  FFMA R12, R49, R2, R12 ;  /* 0x00000002310c7223 */ /* 0x000fe2000000000c */
[----:B------:R-:W-:Y:S01]  /*6d00*/  LOP3.LUT R2, R63, 0xffff0000, RZ, 0xc0, !PT ;  /* 0xffff00003f027812 */ /* 0x000fe200078ec0ff */
[----:B------:R-:W-:Y:S01]  /*6d10*/  FFMA R13, R49, R3, R13 ;  /* 0x00000003310d7223 */ /* 0x000fe2000000000d */
[----:B------:R-:W-:Y:S01]  /*6d20*/  SHF.L.U32 R3, R69, 0x10, RZ ;  /* 0x0000001045037819 */ /* 0x000fe200000006ff */
[----:B------:R-:W-:Y:S01]  /*6d30*/  FFMA R14, R49, R0, R14 ;  /* 0x00000000310e7223 */ /* 0x000fe2000000000e */
[C---:B------:R-:W-:Y:S01]  /*6d40*/  SHF.L.U32 R0, R68.reuse, 0x10, RZ ;  /* 0x0000001044007819 */ /* 0x040fe200000006ff */
[----:B------:R-:W-:Y:S01]  /*6d50*/  FMUL R19, R47, R19 ;  /* 0x000000132f137220 */ /* 0x000fe20000400000 */
[----:B------:R-:W-:Y:S01]  /*6d60*/  F2FP.BF16.F32.PACK_AB R10, R13, R12 ;  /* 0x0000000c0d0a723e */ /* 0x000fe200000010ff */
[----:B------:R-:W-:Y:S01]  /*6d70*/  FMUL R17, R47, R21 ;  /* 0x000000152f117220 */ /* 0x000fe20000400000 */
[----:B------:R-:W-:Y:S01]  /*6d80*/  LOP3.LUT R5, R79, 0xffff0000, RZ, 0xc0, !PT ;  /* 0xffff00004f057812 */ /* 0x000fe200078ec0ff */
[C---:B------:R-:W-:Y:S01]  /*6d90*/  FFMA R19, R49.reuse, R2, R19 ;  /* 0x0000000231137223 */ /* 0x040fe20000000013 */
[----:B------:R-:W-:Y:S01]  /*6da0*/  LOP3.LUT R2, R68, 0xffff0000, RZ, 0xc0, !PT ;  /* 0xffff000044027812 */ /* 0x000fe200078ec0ff */
[----:B------:R1:W-:Y:S01]  /*6db0*/  STS.128 [R100+0x2000], R52 ;  /* 0x0020003464007388 */ /* 0x0003e20000000c00 */
[----:B------:R-:W-:Y:S01]  /*6dc0*/  FFMA R16, R49, R0, R16 ;  /* 0x0000000031107223 */ /* 0x000fe20000000010 */
[----:B------:R-:W-:Y:S01]  /*6dd0*/  LOP3.LUT R0, R69, 0xffff0000, RZ, 0xc0, !PT ;  /* 0xffff000045007812 */ /* 0x000fe200078ec0ff */
[----:B------:R-:W-:Y:S01]  /*6de0*/  FMUL R18, R47, R22 ;  /* 0x000000162f127220 */ /* 0x000fe20000400000 */
[----:B------:R-:W-:Y:S01]  /*6df0*/  F2FP.BF16.F32.PACK_AB R11, R19, R14 ;  /* 0x0000000e130b723e */ /* 0x000fe200000010ff */
[----:B------:R-:W-:Y:S01]  /*6e00*/  FMUL R23, R47, R23 ;  /* 0x000000172f177220 */ /* 0x000fe20000400000 */
[C---:B------:R-:W-:Y:S01]  /*6e10*/  FFMA R17, R49.reuse, R2, R17 ;  /* 0x0000000231117223 */ /* 0x040fe20000000011 */
[C---:B------:R-:W-:Y:S01]  /*6e20*/  SHF.L.U32 R2, R70.reuse, 0x10, RZ ;  /* 0x0000001046027819 */ /* 0x040fe200000006ff */
[----:B------:R-:W-:Y:S01]  /*6e30*/  FFMA R18, R49, R3, R18 ;  /* 0x0000000331127223 */ /* 0x000fe20000000012 */
[----:B------:R-:W-:Y:S01]  /*6e40*/  SHF.L.U32 R3, R71, 0x10, RZ ;  /* 0x0000001047037819 */ /* 0x000fe200000006ff */
[----:B------:R1:W-:Y:S01]  /*6e50*/  STS.128 [R99+0x2010], R8 ;  /* 0x0020100863007388 */ /* 0x0003e20000000c00 */
[----:B------:R-:W-:Y:S01]  /*6e60*/  F2FP.BF16.F32.PACK_AB R16, R17, R16 ;  /* 0x000000101110723e */ /* 0x000fe200000010ff */
[----:B------:R-:W-:Y:S01]  /*6e70*/  FFMA R23, R49, R0, R23 ;  /* 0x0000000031177223 */ /* 0x000fe20000000017 */
[----:B------:R-:W-:Y:S01]  /*6e80*/  LOP3.LUT R0, R70, 0xffff0000, RZ, 0xc0, !PT ;  /* 0xffff000046007812 */ /* 0x000fe200078ec0ff */
[C---:B------:R-:W-:Y:S01]  /*6e90*/  FMUL R21, R47.reuse, R25 ;  /* 0x000000192f157220 */ /* 0x040fe20000400000 */
[----:B------:R-:W-:Y:S01]  /*6ea0*/  FMUL R22, R47, R26 ;  /* 0x0000001a2f167220 */ /* 0x000fe20000400000 */
[C---:B------:R-:W-:Y:S01]  /*6eb0*/  FFMA R20, R49.reuse, R2, R20 ;  /* 0x0000000231147223 */ /* 0x040fe20000000014 */
[C---:B------:R-:W-:Y:S01]  /*6ec0*/  SHF.L.U32 R2, R76.reuse, 0x10, RZ ;  /* 0x000000104c027819 */ /* 0x040fe200000006ff */
[----:B------:R-:W-:Y:S01]  /*6ed0*/  FFMA R21, R49, R0, R21 ;  /* 0x0000000031157223 */ /* 0x000fe20000000015 */
[----:B------:R-:W-:Y:S01]  /*6ee0*/  LOP3.LUT R0, R71, 0xffff0000, RZ, 0xc0, !PT ;  /* 0xffff000047007812 */ /* 0x000fe200078ec0ff */
[----:B------:R-:W-:Y:S01]  /*6ef0*/  FFMA R22, R49, R3, R22 ;  /* 0x0000000331167223 */ /* 0x000fe20000000016 */
[C---:B------:R-:W-:Y:S01]  /*6f00*/  FMUL R27, R47.reuse, R27 ;  /* 0x0000001b2f1b7220 */ /* 0x040fe20000400000 */
[----:B------:R-:W-:Y:S01]  /*6f10*/  LOP3.LUT R3, R76, 0xffff0000, RZ, 0xc0, !PT ;  /* 0xffff00004c037812 */ /* 0x000fe200078ec0ff */
[C---:B------:R-:W-:Y:S01]  /*6f20*/  FMUL R25, R47.reuse, R29 ;  /* 0x0000001d2f197220 */ /* 0x040fe20000400000 */
[----:B------:R-:W-:Y:S01]  /*6f30*/  FMUL R26, R47, R30 ;  /* 0x0000001e2f1a7220 */ /* 0x000fe20000400000 */
[C---:B------:R-:W-:Y:S01]  /*6f40*/  FFMA R27, R49.reuse, R0, R27 ;  /* 0x00000000311b7223 */ /* 0x040fe2000000001b */
[----:B------:R-:W-:Y:S01]  /*6f50*/  FFMA R24, R49, R2, R24 ;  /* 0x0000000231187223 */ /* 0x000fe20000000018 */
[----:B------:R-:W-:Y:S01]  /*6f60*/  LOP3.LUT R0, R77, 0xffff0000, RZ, 0xc0, !PT ;  /* 0xffff00004d007812 */ /* 0x000fe200078ec0ff */
[----:B------:R-:W-:Y:S01]  /*6f70*/  FFMA R25, R49, R3, R25 ;  /* 0x0000000331197223 */ /* 0x000fe20000000019 */
[----:B------:R-:W-:Y:S01]  /*6f80*/  FMUL R31, R47, R31 ;  /* 0x0000001f2f1f7220 */ /* 0x000fe20000400000 */
[C---:B------:R-:W-:Y:S01]  /*6f90*/  SHF.L.U32 R2, R78.reuse, 0x10, RZ ;  /* 0x000000104e027819 */ /* 0x040fe200000006ff */
[----:B------:R-:W-:Y:S01]  /*6fa0*/  FFMA R26, R49, R4, R26 ;  /* 0x00000004311a7223 */ /* 0x000fe2000000001a */
[----:B------:R-:W-:Y:S01]  /*6fb0*/  LOP3.LUT R3, R78, 0xffff0000, RZ, 0xc0, !PT ;  /* 0xffff00004e037812 */ /* 0x000fe200078ec0ff */
[----:B------:R-:W-:Y:S01]  /*6fc0*/  FMUL R29, R47, R33 ;  /* 0x000000212f1d7220 */ /* 0x000fe20000400000 */
[----:B------:R-:W-:Y:S01]  /*6fd0*/  SHF.L.U32 R4, R79, 0x10, RZ ;  /* 0x000000104f047819 */ /* 0x000fe200000006ff */
[----:B------:R-:W-:Y:S01]  /*6fe0*/  FMUL R30, R47, R34 ;  /* 0x000000222f1e7220 */ /* 0x000fe20000400000 */
[----:B------:R-:W-:Y:S01]  /*6ff0*/  F2FP.BF16.F32.PACK_AB R17, R23, R18 ;  /* 0x000000121711723e */ /* 0x000fe200000010ff */
[----:B------:R-:W-:Y:S01]  /*7000*/  FFMA R31, R49, R0, R31 ;  /* 0x00000000311f7223 */ /* 0x000fe2000000001f */
[----:B------:R-:W-:Y:S01]  /*7010*/  FMUL R35, R47, R35 ;  /* 0x000000232f237220 */ /* 0x000fe20000400000 */
[----:B------:R-:W-:Y:S01]  /*7020*/  F2FP.BF16.F32.PACK_AB R18, R21, R20 ;  /* 0x000000141512723e */ /* 0x000fe200000010ff */
[----:B------:R-:W-:Y:S01]  /*7030*/  FFMA R28, R49, R2, R28 ;  /* 0x00000002311c7223 */ /* 0x000fe2000000001c */
[----:B------:R-:W-:Y:S01]  /*7040*/  F2FP.BF16.F32.PACK_AB R19, R27, R22 ;  /* 0x000000161b13723e */ /* 0x000fe200000010ff */
[C---:B------:R-:W-:Y:S01]  /*7050*/  FFMA R29, R49.reuse, R3, R29 ;  /* 0x00000003311d7223 */ /* 0x040fe2000000001d */
[C---:B------:R-:W-:Y:S01]  /*7060*/  FFMA R30, R49.reuse, R4, R30 ;  /* 0x00000004311e7223 */ /* 0x040fe2000000001e */
[----:B------:R-:W-:Y:S01]  /*7070*/  FFMA R35, R49, R5, R35 ;  /* 0x0000000531237223 */ /* 0x000fe20000000023 */
[----:B------:R-:W-:Y:S01]  /*7080*/  F2FP.BF16.F32.PACK_AB R24, R25, R24 ;  /* 0x000000181918723e */ /* 0x000fe200000010ff */
[----:B------:R1:W-:Y:S01]  /*7090*/  STS.128 [R98+0x2020], R16 ;  /* 0x0020201062007388 */ /* 0x0003e20000000c00 */
[----:B------:R-:W-:Y:S02]  /*70a0*/  F2FP.BF16.F32.PACK_AB R25, R31, R26 ;  /* 0x0000001a1f19723e */ /* 0x000fe400000010ff */
[----:B------:R-:W-:Y:S02]  /*70b0*/  F2FP.BF16.F32.PACK_AB R26, R29, R28 ;  /* 0x0000001c1d1a723e */ /* 0x000fe400000010ff */
[----:B------:R-:W-:Y:S02]  /*70c0*/  F2FP.BF16.F32.PACK_AB R27, R35, R30 ;  /* 0x0000001e231b723e */ /* 0x000fe400000010ff */
[----:B------:R-:W-:Y:S02]  /*70d0*/  LEA R0, R65, UR48, 0x3 ;  /* 0x0000003041007c11 */ /* 0x000fe4000f8e18ff */
[----:B------:R-:W-:Y:S01]  /*70e0*/  @P6 SHF.L.U32 R2, R97, 0x1f, RZ ;  /* 0x0000001f61026819 */ /* 0x000fe200000006ff */
        /* <DEDUP_REMOVED lines=9> */
[----:B------:R-:W-:Y:S02]  /*7180*/  UIADD3 UR8, UP0, UPT, UR52, 0x680, URZ ;  /* 0x0000068034087890 */ /* 0x000fe4000ff1e0ff */
[----:B------:R-:W-:Y:S02]  /*7190*/  UIADD3 UR5, UPT, UPT, UR41, 0x20, URZ ;  /* 0x0000002029057890 */ /* 0x000fe4000fffe0ff */
[----:B------:R-:W-:Y:S02]  /*71a0*/  UIADD3 UR4, UPT, UPT, UR48, 0x2200, URZ ;  /* 0x0000220030047890 */ /* 0x000fe4000fffe0ff */
[----:B------:R-:W-:Y:S01]  /*71b0*/  UIADD3.X UR9, UPT, UPT, URZ, UR53, URZ, UP0, !UPT ;  /* 0x00000035ff097290 */ /* 0x000fe200087fe4ff */
[----:B------:R-:W-:Y:S01]  /*71c0*/  UMOV UR6, UR42 ;  /* 0x0000002a00067c82 */ /* 0x000fe20008000000 */
[----:B------:R-:W-:Y:S07]  /*71d0*/  UMOV UR7, UR36 ;  /* 0x0000002400077c82 */ /* 0x000fee0008000000 */
[----:B------:R2:W-:Y:S01]  /*71e0*/  UTMASTG.3D [UR4], [UR8] ;  /* 0x00000004080073b5 */ /* 0x0005e20008010000 */
[----:B------:R0:W-:Y:S01]  /*71f0*/  UTMACMDFLUSH ;  /* 0x00000000000079b7 */ /* 0x0001e20000000000 */
[----:B--2---:R-:W-:Y:S04]  /*7200*/  DEPBAR.LE SB0, 0x1 ;  /* 0x000080400000791a */ /* 0x004fe80000000000 */
.L_x_110:
[----:B------:R-:W-:Y:S05]  /*7210*/  BSYNC.RECONVERGENT B0 ;  /* 0x0000000000007941 */ /* 0x000fea0003800200 */
.L_x_109:
[----:B------:R-:W-:Y:S01]  /*7220*/  BAR.SYNC.DEFER_BLOCKING 0x1, 0x80 ;  /* 0x0042000000007b1d */ /* 0x000fe20000010000 */
[----:B------:R-:W-:Y:S04]  /*7230*/  UIADD3 UR40, UPT, UPT, UR51, 0x1, URZ ;  /* 0x0000000133287890 */ /* 0x000fe8000fffe0ff */
[----:B------:R-:W-:Y:S04]  /*7240*/  UISETP.NE.AND UP0, UPT, UR40, 0x4, UPT ;  /* 0x000000042800788c */ /* 0x000fe8000bf05270 */
[----:B------:R-:W-:Y:S01]  /*7250*/  USEL UR40, UR40, URZ, UP0 ;  /* 0x000000ff28287287 */ /* 0x000fe20008000000 */
[----:B------:R2:W-:Y:S01]  /*7260*/  @P6 SYNCS.ARRIVE.TRANS64.RED.A1T0 RZ, [R72+URZ], RZ ;  /* 0x000000ff48ff69a7 */ /* 0x0005e200081004ff */
[----:B------:R-:W-:Y:S01]  /*7270*/  BSSY B1, `(.L_x_111) ;  /* 0x0000017000017945 */ /* 0x000fe20003800000 */
[----:B------:R-:W4:Y:S02]  /*7280*/  @P6 SYNCS.PHASECHK.TRANS64.TRYWAIT P0, [R0+URZ+0x60], R2 ;  /* 0x00006002000065a7 */ /* 0x000f2400080011ff */
[----:B----4-:R-:W-:Y:S01]  /*7290*/  @P6 SEL R66, RZ, 0x1, !P0 ;  /* 0x00000001ff426807 */ /* 0x010fe20004000000 */
[----:B--2---:R-:W-:Y:S06]  /*72a0*/  @!P6 BRA `(.L_x_112) ;  /* 0x00000000004ce947 */ /* 0x004fec0003800000 */
        /* <DEDUP_REMOVED lines=9> */
[----:B------:R-:W-:Y:S04]  /*7340*/  SHF.L.U32 R6, R97, 0x1f, RZ ;  /* 0x0000001f61067819 */ /* 0x000fe800000006ff */
[----:B------:R-:W2:Y:S02]  /*7350*/  SYNCS.PHASECHK.TRANS64.TRYWAIT P0, [R0+URZ+0x60], R6 ;  /* 0x00006006000075a7 */ /* 0x000ea400080011ff */
[----:B--2---:R-:W-:Y:S05]  /*7360*/  @!P0 BRA `(.L_x_115) ;  /* 0x0000002400948947 */ /* 0x004fea0003800000 */
.L_x_114:
[----:B------:R-:W-:Y:S05]  /*7370*/  BSYNC B0 ;  /* 0x0000000000007941 */ /* 0x000fea0003800000 */
.L_x_113:
[----:B------:R-:W-:Y:S02]  /*7380*/  ISETP.NE.AND P0, PT, R67, RZ, PT ;  /* 0x000000ff4300720c */ /* 0x000fe40003f05270 */
[----:B------:R-:W-:Y:S11]  /*7390*/  IADD3 R65, PT, PT, R65, 0x1, RZ ;  /* 0x0000000141417810 */ /* 0x000ff60007ffe0ff */
[----:B------:R4:W1:Y:S04]  /*73a0*/  @P0 LDS.128 R56, [R5] ;  /* 0x0000000005380984 */ /* 0x0008680000000c00 */
[----:B------:R4:W1:Y:S04]  /*73b0*/  @P0 LDS.128 R60, [R4+0x10] ;  /* 0x00001000043c0984 */ /* 0x0008680000000c00 */
[----:B------:R4:W1:Y:S04]  /*73c0*/  @P0 LDS.128 R68, [R3+0x20] ;  /* 0x0000200003440984 */ /* 0x0008680000000c00 */
[----:B------:R4:W1:Y:S02]  /*73d0*/  @P0 LDS.128 R76, [R2+0x30] ;  /* 0x00003000024c0984 */ /* 0x0008640000000c00 */
.L_x_112:
[----:B------:R-:W-:Y:S05]  /*73e0*/  BSYNC B1 ;  /* 0x0000000000017941 */ /* 0x000fea0003800000 */
.L_x_111:
        /* <DEDUP_REMOVED lines=21> */
.L_x_116:
        /* <DEDUP_REMOVED lines=146> */
.L_x_118:
[----:B------:R-:W-:Y:S05]  /*7e60*/  BSYNC.RECONVERGENT B0 ;  /* 0x0000000000007941 */ /* 0x000fea0003800200 */
.L_x_117:
        /* <DEDUP_REMOVED lines=21> */
.L_x_122:
[----:B------:R-:W-:Y:S05]  /*7fc0*/  BSYNC B0 ;  /* 0x0000000000007941 */ /* 0x000fea0003800000 */
.L_x_121:
[----:B------:R-:W-:Y:S11]  /*7fd0*/  ISETP.NE.AND P0, PT, R67, RZ, PT ;  /* 0x000000ff4300720c */ /* 0x000ff60003f05270 */
[----:B------:R-:W-:Y:S02]  /*7fe0*/  @!UPT UIADD3 URZ, UPT, UPT, URZ, URZ, URZ ;  /* 0x000000fffffff290 */ /* 0x000fe4000fffe0ff */
[----:B------:R4:W1:Y:S04]  /*7ff0*/  @P0 LDS.128 R56, [R4] ;  /* 0x0000000004380984 */ /* 0x0008680000000c00 */
[----:B------:R4:W1:Y:S04]  /*8000*/  @P0 LDS.128 R60, [R3+0x10] ;  /* 0x00001000033c0984 */ /* 0x0008680000000c00 */
[----:B------:R4:W1:Y:S04]  /*8010*/  @P0 LDS.128 R68, [R2+0x20] ;  /* 0x0000200002440984 */ /* 0x0008680000000c00 */
[----:B------:R4:W1:Y:S02]  /*8020*/  @P0 LDS.128 R76, [R65+0x30] ;  /* 0x00003000414c0984 */ /* 0x0008640000000c00 */
.L_x_120:
[----:B------:R-:W-:Y:S05]  /*8030*/  BSYNC B1 ;  /* 0x0000000000017941 */ /* 0x000fea0003800000 */
.L_x_119:
        /* <DEDUP_REMOVED lines=21> */
.L_x_124:
[----:B------:R-:W-:Y:S01]  /*8190*/  ISETP.NE.AND P0, PT, R102, RZ, PT ;  /* 0x000000ff6600720c */ /* 0x000fe20003f05270 */
[----:B------:R-:W-:Y:S05]  /*81a0*/  WARPSYNC.ALL ;  /* 0x0000000000007948 */ /* 0x000fea0003800000 */
[----:B------:R-:W-:Y:S01]  /*81b0*/  R2UR UR4, R48 ;  /* 0x00000000300472ca */ /* 0x000fe200000e0000 */
[----:B------:R-:W-:Y:S01]  /*81c0*/  BSSY.RECONVERGENT B0, `(.L_x_125) ;  /* 0x000008c000007945 */ /* 0x000fe20003800200 */
[----:B------:R-:W-:Y:S02]  /*81d0*/  R2UR UR5, R64 ;  /* 0x00000000400572ca */ /* 0x000fe400000e0000 */
[C---:B-1----:R-:W-:Y:S02]  /*81e0*/  SHF.L.U32 R0, R56.reuse, 0x10, RZ ;  /* 0x0000001038007819 */ /* 0x042fe400000006ff */
[----:B----4-:R-:W-:Y:S02]  /*81f0*/  LOP3.LUT R2, R56, 0xffff0000, RZ, 0xc0, !PT ;  /* 0xffff000038027812 */ /* 0x010fe400078ec0ff */
[C---:B------:R-:W-:Y:S02]  /*8200*/  SHF.L.U32 R3, R57.reuse, 0x10, RZ ;  /* 0x0000001039037819 */ /* 0x040fe400000006ff */
[----:B------:R-:W-:Y:S02]  /*8210*/  LOP3.LUT R48, R57, 0xffff0000, RZ, 0xc0, !PT ;  /* 0xffff000039307812 */ /* 0x000fe400078ec0ff */
[C---:B------:R-:W-:Y:S01]  /*8220*/  SHF.L.U32 R50, R58.reuse, 0x10, RZ ;  /* 0x000000103a327819 */ /* 0x040fe200000006ff */
[----:B------:R-:W1:Y:S01]  /*8230*/  LDTM.x32 R4, tmem[UR4+0x60] ;  /* 0x00006004000479ee */ /* 0x000e6200082c0000 */
[----:B------:R-:W-:Y:S01]  /*8240*/  LOP3.LUT R51, R58, 0xffff0000, RZ, 0xc0, !PT ;  /* 0xffff00003a337812 */ /* 0x000fe200078ec0ff */
[----:B------:R-:W-:Y:S01]  /*8250*/  NOP ;  /* 0x0000000000007918 */ /* 0x000fe20000000000 */
[C---:B------:R-:W-:Y:S01]  /*8260*/  SHF.L.U32 R52, R59.reuse, 0x10, RZ ;  /* 0x000000103b347819 */ /* 0x040fe200000006ff */
[----:B------:R-:W-:Y:S01]  /*8270*/  UIADD3 UR5, UPT, UPT, UR5, 0xf0, URZ ;  /* 0x000000f005057890 */ /* 0x000fe2000fffe0ff */
[----:B------:R-:W-:Y:S02]  /*8280*/  LOP3.LUT R53, R59, 0xffff0000, RZ, 0xc0, !PT ;  /* 0xffff00003b357812 */ /* 0x000fe400078ec0ff */
[C---:B------:R-:W-:Y:S01]  /*8290*/  SHF.L.U32 R54, R60.reuse, 0x10, RZ ;  /* 0x000000103c367819 */ /* 0x040fe200000006ff */
[----:B------:R-:W-:Y:S01]  /*82a0*/  UPRMT UR5, UR37, 0x654, UR5 ;  /* 0x0000065425057896 */ /* 0x000fe20008000005 */
[----:B------:R-:W-:Y:S02]  /*82b0*/  LOP3.LUT R55, R60, 0xffff0000, RZ, 0xc0, !PT ;  /* 0xffff00003c377812 */ /* 0x000fe400078ec0ff */
[C---:B------:R-:W-:Y:S02]  /*82c0*/  SHF.L.U32 R56, R61.reuse, 0x10, RZ ;  /* 0x000000103d387819 */ /* 0x040fe400000006ff */
[----:B------:R-:W-:Y:S02]  /*82d0*/  LOP3.LUT R57, R61, 0xffff0000, RZ, 0xc0, !PT ;  /* 0xffff00003d397812 */ /* 0x000fe400078ec0ff */
[C---:B------:R-:W-:Y:S02]  /*82e0*/  SHF.L.U32 R58, R62.reuse, 0x10, RZ ;  /* 0x000000103e3a7819 */ /* 0x040fe400000006ff */
[----:B------:R-:W-:Y:S01]  /*82f0*/  LOP3.LUT R59, R62, 0xffff0000, RZ, 0xc0, !PT ;  /* 0xffff00003e3b7812 */ /* 0x000fe200078ec0ff */
[----:B-1----:R-:W-:Y:S01]  /*8300*/  SYNCS.ARRIVE.TRANS64.RED.A1T0 RZ, [UR5], RZ ;  /* 0x000000ffffff79a7 */ /* 0x002fe20008100405 */
[C---:B------:R-:W-:Y:S02]  /*8310*/  SHF.L.U32 R60, R63.reuse, 0x10, RZ ;  /* 0x000000103f3c7819 */ /* 0x040fe400000006ff */
[----:B------:R-:W-:Y:S02]  /*8320*/  LOP3.LUT R61, R63, 0xffff0000, RZ, 0xc0, !PT ;  /* 0xffff00003f3d7812 */ /* 0x000fe400078ec0ff */
[C---:B------:R-:W-:Y:S01]  /*8330*/  SHF.L.U32 R62, R68.reuse, 0x10, RZ ;  /* 0x00000010443e7819 */ /* 0x040fe200000006ff */
[C---:B------:R-:W-:Y:S01]  /*8340*/  FMUL R4, R47.reuse, R4 ;  /* 0x000000042f047220 */ /* 0x040fe20000400000 */
[C---:B------:R-:W-:Y:S01]  /*8350*/  FMUL R5, R47.reuse, R5 ;  /* 0x000000052f057220 */ /* 0x040fe20000400000 */
[----:B------:R-:W-:Y:S01]  /*8360*/  FMUL R6, R47, R6 ;  /* 0x000000062f067220 */ /* 0x000fe20000400000 */
[----:B------:R-:W-:Y:S01]  /*8370*/  LOP3.LUT R63, R68, 0xffff0000, RZ, 0xc0, !PT ;  /* 0xffff0000443f7812 */ /* 0x000fe200078ec0ff */
[C---:B------:R-:W-:Y:S01]  /*8380*/  FFMA R4, R49.reuse, R0, R4 ;  /* 0x0000000031047223 */ /* 0x040fe20000000004 */
[----:B------:R-:W-:Y:S01]  /*8390*/  FFMA R5, R49, R2, R5 ;  /* 0x0000000231057223 */ /* 0x000fe20000000005 */
[----:B------:R-:W-:Y:S01]  /*83a0*/  SHF.L.U32 R64, R69, 0x10, RZ ;  /* 0x0000001045407819 */ /* 0x000fe200000006ff */
[----:B------:R-:W-:Y:S01]  /*83b0*/  FFMA R6, R49, R3, R6 ;  /* 0x0000000331067223 */ /* 0x000fe20000000006 */
[----:B------:R-:W-:Y:S01]  /*83c0*/  FMUL R7, R47, R7 ;  /* 0x000000072f077220 */ /* 0x000fe20000400000 */
[----:B------:R-:W-:Y:S01]  /*83d0*/  LOP3.LUT R65, R69, 0xffff0000, RZ, 0xc0, !PT ;  /* 0xffff000045417812 */ /* 0x000fe200078ec0ff */
[----:B------:R-:W-:Y:S01]  /*83e0*/  FMUL R8, R47, R8 ;  /* 0x000000082f087220 */ /* 0x000fe20000400000 */
[----:B------:R-:W-:Y:S01]  /*83f0*/  F2FP.BF16.F32.PACK_AB R4, R5, R4 ;  /* 0x000000040504723e */ /* 0x000fe200000010ff */
[----:B------:R-:W-:Y:S01]  /*8400*/  FFMA R7, R49, R48, R7 ;  /* 0x0000003031077223 */ /* 0x000fe20000000007 */
[----:B------:R-:W-:Y:S01]  /*8410*/  FMUL R9, R47, R9 ;  /* 0x000000092f097220 */ /* 0x000fe20000400000 */
[----:B------:R-:W-:Y:S01]  /*8420*/  FFMA R8, R49, R50, R8 ;  /* 0x0000003231087223 */ /* 0x000fe20000000008 */
[C---:B------:R-:W-:Y:S01]  /*8430*/  SHF.L.U32 R66, R70.reuse, 0x10, RZ ;  /* 0x0000001046427819 */ /* 0x040fe200000006ff */
[----:B------:R-:W-:Y:S01]  /*8440*/  FMUL R0, R47, R10 ;  /* 0x0000000a2f007220 */ /* 0x000fe20000400000 */
[----:B------:R-:W-:Y:S01]  /*8450*/  F2FP.BF16.F32.PACK_AB R5, R7, R6 ;  /* 0x000000060705723e */ /* 0x000fe200000010ff */
[----:B------:R-:W-:Y:S01]  /*8460*/  FFMA R9, R49, R51, R9 ;  /* 0x0000003331097223 */ /* 0x000fe20000000009 */
[----:B------:R-:W-:Y:S01]  /*8470*/  FMUL R2, R47, R11 ;  /* 0x0000000b2f027220 */ /* 0x000fe20000400000 */
[----:B------:R-:W-:Y:S01]  /*8480*/  FFMA R0, R49, R52, R0 ;  /* 0x0000003431007223 */ /* 0x000fe20000000000 */
[----:B------:R-:W-:Y:S01]  /*8490*/  LOP3.LUT R67, R70, 0xffff0000, RZ, 0xc0, !PT ;  /* 0xffff000046437812 */ /* 0x000fe200078ec0ff */
[----:B------:R-:W-:Y:S01]  /*84a0*/  FMUL R3, R47, R12 ;  /* 0x0000000c2f037220 */ /* 0x000fe20000400000 */
[----:B------:R-:W-:Y:S01]  /*84b0*/  F2FP.BF16.F32.PACK_AB R6, R9, R8 ;  /* 0x000000080906723e */ /* 0x000fe200000010ff */
[----:B------:R-:W-:Y:S01]  /*84c0*/  FFMA R2, R49, R53, R2 ;  /* 0x0000003531027223 */ /* 0x000fe20000000002 */
[----:B------:R-:W-:Y:S01]  /*84d0*/  FMUL R10, R47, R13 ;  /* 0x0000000d2f0a7220 */ /* 0x000fe20000400000 */
[----:B------:R-:W-:Y:S01]  /*84e0*/  FFMA R3, R49, R54, R3 ;  /* 0x0000003631037223 */ /* 0x000fe20000000003 */
[----:B------:R-:W-:Y:S01]  /*84f0*/  SHF.L.U32 R68, R71, 0x10, RZ ;  /* 0x0000001047447819 */ /* 0x000fe200000006ff */
[----:B------:R-:W-:Y:S01]  /*8500*/  FMUL R11, R47, R14 ;  /* 0x0000000e2f0b7220 */ /* 0x000fe20000400000 */
[----:B------:R-:W-:Y:S01]  /*8510*/  F2FP.BF16.F32.PACK_AB R7, R2, R0 ;  /* 0x000000000207723e */ /* 0x000fe200000010ff */
[----:B------:R-:W-:Y:S01]  /*8520*/  FFMA R10, R49, R55, R10 ;  /* 0x00000037310a7223 */ /* 0x000fe2000000000a */
[C---:B------:R-:W-:Y:S01]  /*8530*/  FMUL R15, R47.reuse, R15 ;  /* 0x0000000f2f0f7220 */ /* 0x040fe20000400000 */
[C---:B------:R-:W-:Y:S01]  /*8540*/  FMUL R12, R47.reuse, R16 ;  /* 0x000000102f0c7220 */ /* 0x040fe20000400000 */
[----:B------:R-:W-:Y:S01]  /*8550*/  FMUL R13, R47, R17 ;  /* 0x000000112f0d7220 */ /* 0x000fe20000400000 */
[----:B------:R1:W-:Y:S01]  /*8560*/  STS.128 [R100+0x6000], R4 ;  /* 0x0060000464007388 */ /* 0x0003e20000000c00 */
[----:B------:R-:W-:Y:S01]  /*8570*/  LOP3.LUT R69, R71, 0xffff0000, RZ, 0xc0, !PT ;  /* 0xffff000047457812 */ /* 0x000fe200078ec0ff */
[C---:B------:R-:W-:Y:S01]  /*8580*/  FFMA R11, R49.reuse, R56, R11 ;  /* 0x00000038310b7223 */ /* 0x040fe2000000000b */
[----:B------:R-:W-:Y:S01]  /*8590*/  SHF.L.U32 R70, R76, 0x10, RZ ;  /* 0x000000104c467819 */ /* 0x000fe200000006ff */
[C---:B------:R-:W-:Y:S01]  /*85a0*/  FFMA R15, R49.reuse, R57, R15 ;  /* 0x00000039310f7223 */ /* 0x040fe2000000000f */
[----:B------:R-:W-:Y:S01]  /*85b0*/  F2FP.BF16.F32.PACK_AB R8, R10, R3 ;  /* 0x000000030a08723e */ /* 0x000fe200000010ff */
[C---:B------:R-:W-:Y:S01]  /*85c0*/  FFMA R12, R49.reuse, R58, R12 ;  /* 0x0000003a310c7223 */ /* 0x040fe2000000000c */
[----:B------:R-:W-:Y:S01]  /*85d0*/  FFMA R13, R49, R59, R13 ;  /* 0x0000003b310d7223 */ /* 0x000fe2000000000d */
[C---:B------:R-:W-:Y:S01]  /*85e0*/  FMUL R14, R47.reuse, R18 ;  /* 0x000000122f0e7220 */ /* 0x040fe20000400000 */
[C---:B------:R-:W-:Y:S01]  /*85f0*/  FMUL R19, R47.reuse, R19 ;  /* 0x000000132f137220 */ /* 0x040fe20000400000 */
[C---:B------:R-:W-:Y:S01]  /*8600*/  FMUL R16, R47.reuse, R20 ;  /* 0x000000142f107220 */ /* 0x040fe20000400000 */
[----:B------:R-:W-:Y:S01]  /*8610*/  FMUL R17, R47, R21 ;  /* 0x000000152f117220 */ /* 0x000fe20000400000 */
[----:B------:R-:W-:Y:S01]  /*8620*/  FFMA R14, R49, R60, R14 ;  /* 0x0000003c310e7223 */ /* 0x000fe2000000000e */
        /* <DEDUP_REMOVED lines=9> */
[----:B------:R-:W-:Y:S01]  /*86c0*/  F2FP.BF16.F32.PACK_AB R9, R15, R11 ;  /* 0x0000000b0f09723e */ /* 0x000fe200000010ff */
[----:B------:R-:W-:Y:S01]  /*86d0*/  FFMA R23, R49, R65, R23 ;  /* 0x0000004131177223 */ /* 0x000fe20000000017 */
[----:B------:R-:W-:Y:S01]  /*86e0*/  FMUL R27, R47, R27 ;  /* 0x0000001b2f1b7220 */ /* 0x000fe20000400000 */
[----:B------:R-:W-:Y:S01]  /*86f0*/  F2FP.BF16.F32.PACK_AB R10, R13, R12 ;  /* 0x0000000c0d0a723e */ /* 0x000fe200000010ff */
[----:B------:R-:W-:Y:S01]  /*8700*/  FFMA R20, R49, R66, R20 ;  /* 0x0000004231147223 */ /* 0x000fe20000000014 */
[----:B------:R-:W-:Y:S01]  /*8710*/  F2FP.BF16.F32.PACK_AB R11, R19, R14 ;  /* 0x0000000e130b723e */ /* 0x000fe200000010ff */
[----:B------:R-:W-:Y:S01]  /*8720*/  FMUL R24, R47, R28 ;  /* 0x0000001c2f187220 */ /* 0x000fe20000400000 */
[----:B------:R-:W-:Y:S01]  /*8730*/  LOP3.LUT R71, R76, 0xffff0000, RZ, 0xc0, !PT ;  /* 0xffff00004c477812 */ /* 0x000fe200078ec0ff */
[----:B------:R-:W-:Y:S01]  /*8740*/  FFMA R21, R49, R67, R21 ;  /* 0x0000004331157223 */ /* 0x000fe20000000015 */
[----:B------:R-:W-:Y:S01]  /*8750*/  SHF.L.U32 R72, R77, 0x10, RZ ;  /* 0x000000104d487819 */ /* 0x000fe200000006ff */
[----:B------:R1:W-:Y:S01]  /*8760*/  STS.128 [R99+0x6010], R8 ;  /* 0x0060100863007388 */ /* 0x0003e20000000c00 */
[----:B------:R-:W-:Y:S01]  /*8770*/  FMUL R25, R47, R29 ;  /* 0x0000001d2f197220 */ /* 0x000fe20000400000 */
[----:B------:R-:W-:Y:S01]  /*8780*/  FFMA R22, R49, R68, R22 ;  /* 0x0000004431167223 */ /* 0x000fe20000000016 */
[----:B------:R-:W-:Y:S01]  /*8790*/  LOP3.LUT R73, R77, 0xffff0000, RZ, 0xc0, !PT ;  /* 0xffff00004d497812 */ /* 0x000fe200078ec0ff */
[----:B------:R-:W-:Y:S01]  /*87a0*/  FMUL R26, R47, R30 ;  /* 0x0000001e2f1a7220 */ /* 0x000fe20000400000 */
[----:B------:R-:W-:Y:S01]  /*87b0*/  FFMA R27, R49, R69, R27 ;  /* 0x00000045311b7223 */ /* 0x000fe2000000001b */
[C---:B------:R-:W-:Y:S01]  /*87c0*/  SHF.L.U32 R74, R78.reuse, 0x10, RZ ;  /* 0x000000104e4a7819 */ /* 0x040fe200000006ff */
[----:B------:R-:W-:Y:S01]  /*87d0*/  FMUL R31, R47, R31 ;  /* 0x0000001f2f1f7220 */ /* 0x000fe20000400000 */
[----:B------:R-:W-:Y:S01]  /*87e0*/  FFMA R24, R49, R70, R24 ;  /* 0x0000004631187223 */ /* 0x000fe20000000018 */
[----:B------:R-:W-:Y:S01]  /*87f0*/  LOP3.LUT R75, R78, 0xffff0000, RZ, 0xc0, !PT ;  /* 0xffff00004e4b7812 */ /* 0x000fe200078ec0ff */
[----:B------:R-:W-:Y:S01]  /*8800*/  FMUL R28, R47, R32 ;  /* 0x000000202f1c7220 */ /* 0x000fe20000400000 */
[----:B------:R-:W-:Y:S01]  /*8810*/  FFMA R25, R49, R71, R25 ;  /* 0x0000004731197223 */ /* 0x000fe20000000019 */
[----:B------:R-:W-:Y:S01]  /*8820*/  SHF.L.U32 R76, R79, 0x10, RZ ;  /* 0x000000104f4c7819 */ /* 0x000fe200000006ff */
[----:B------:R-:W-:Y:S01]  /*8830*/  FMUL R29, R47, R33 ;  /* 0x000000212f1d7220 */ /* 0x000fe20000400000 */
[----:B------:R-:W-:Y:S01]  /*8840*/  F2FP.BF16.F32.PACK_AB R16, R17, R16 ;  /* 0x000000101110723e */ /* 0x000fe200000010ff */
[----:B------:R-:W-:Y:S01]  /*8850*/  FFMA R26, R49, R72, R26 ;  /* 0x00000048311a7223 */ /* 0x000fe2000000001a */
[----:B------:R-:W-:Y:S01]  /*8860*/  LOP3.LUT R77, R79, 0xffff0000, RZ, 0xc0, !PT ;  /* 0xffff00004f4d7812 */ /* 0x000fe200078ec0ff */
        /* <DEDUP_REMOVED lines=33> */
.L_x_126:
[----:B------:R-:W-:Y:S05]  /*8a80*/  BSYNC.RECONVERGENT B0 ;  /* 0x0000000000007941 */ /* 0x000fea0003800200 */
.L_x_125:
[----:B------:R-:W-:Y:S01]  /*8a90*/  BAR.SYNC.DEFER_BLOCKING 0x1, 0x80 ;  /* 0x0042000000007b1d */ /* 0x000fe20000010000 */
[----:B------:R-:W-:Y:S01]  /*8aa0*/  UISETP.NE.AND UP0, UPT, UR49, -0x4, UPT ;  /* 0xfffffffc3100788c */ /* 0x000fe2000bf05270 */
[----:B------:R-:W-:Y:S08]  /*8ab0*/  IADD3 R45, PT, PT, R45, 0x1, RZ ;  /* 0x000000012d2d7810 */ /* 0x000ff00007ffe0ff */
[----:B------:R-:W-:Y:S05]  /*8ac0*/  BRA.U !UP0, `(.L_x_127) ;  /* 0x0000000108287547 */ /* 0x000fea000b800000 */
[----:B------:R-:W-:Y:S01]  /*8ad0*/  ISETP.NE.AND P0, PT, R107, RZ, PT ;  /* 0x000000ff6b00720c */ /* 0x000fe20003f05270 */
[----:B------:R-:W-:Y:S01]  /*8ae0*/  IMAD.U32 R2, RZ, RZ, UR51 ;  /* 0x00000033ff027e24 */ /* 0x000fe2000f8e00ff */
[----:B------:R-:W-:Y:S01]  /*8af0*/  UIADD3 UR51, UPT, UPT, UR51, 0x1, URZ ;  /* 0x0000000133337890 */ /* 0x000fe2000fffe0ff */
[----:B------:R-:W-:Y:S03]  /*8b00*/  IMAD.U32 R0, RZ, RZ, UR37 ;  /* 0x00000025ff007e24 */ /* 0x000fe6000f8e00ff */
[----:B------:R-:W-:Y:S04]  /*8b10*/  UISETP.NE.AND UP0, UPT, UR51, 0x4, UPT ;  /* 0x000000043300788c */ /* 0x000fe8000bf05270 */
[----:B------:R-:W-:Y:S03]  /*8b20*/  USEL UR51, UR51, URZ, UP0 ;  /* 0x000000ff33337287 */ /* 0x000fe60008000000 */
[----:B------:R-:W-:Y:S05]  /*8b30*/  @P0 LEA R2, R2, UR48, 0x3 ;  /* 0x0000003002020c11 */ /* 0x000fea000f8e18ff */
[----:B------:R-:W-:Y:S05]  /*8b40*/  @P0 VIADD R2, R2, 0x80 ;  /* 0x0000008002020836 */ /* 0x000fea0000000000 */
[----:B------:R-:W-:Y:S04]  /*8b50*/  @P0 PRMT R0, R0, 0x654, R2 ;  /* 0x0000065400000816 */ /* 0x000fe80000000002 */
[----:B------:R2:W-:Y:S03]  /*8b60*/  @P0 SYNCS.ARRIVE.TRANS64.RED.A1T0 RZ, [R0+URZ], RZ ;  /* 0x000000ff00ff09a7 */ /* 0x0005e600081004ff */
.L_x_127:
[----:B------:R-:W-:Y:S01]  /*8b70*/  ISETP.NE.AND P2, PT, R103, RZ, PT ;  /* 0x000000ff6700720c */ /* 0x000fe20003f45270 */
[----:B------:R-:W-:Y:S01]  /*8b80*/  UIADD3 UR49, UPT, UPT, UR49, 0x4, URZ ;  /* 0x0000000431317890 */ /* 0x000fe2000fffe0ff */
[----:B------:R-:W-:Y:S01]  /*8b90*/  ISETP.NE.AND P0, PT, R105, 0x2, PT ;  /* 0x000000026900780c */ /* 0x000fe20003f05270 */
[----:B------:R-:W-:Y:S01]  /*8ba0*/  IMAD.IADD R14, R43, 0x1, R86 ;  /* 0x000000012b0e7824 */ /* 0x000fe200078e0256 */
[----:B------:R-:W-:Y:S01]  /*8bb0*/  ISETP.NE.AND P1, PT, R45, 0x4, PT ;  /* 0x000000042d00780c */ /* 0x000fe20003f25270 */
[----:B------:R-:W-:Y:S01]  /*8bc0*/  IMAD.IADD R15, R44, 0x1, R87 ;  /* 0x000000012c0f7824 */ /* 0x000fe200078e0257 */
[----:B------:R-:W-:Y:S02]  /*8bd0*/  SEL R2, RZ, 0x1, P0 ;  /* 0x00000001ff027807 */ /* 0x000fe40000000000 */
[----:B--2---:R-:W-:Y:S02]  /*8be0*/  SEL R0, RZ, 0x1, P1 ;  /* 0x00000001ff007807 */ /* 0x004fe40000800000 */
[----:B------:R-:W-:Y:S02]  /*8bf0*/  LOP3.LUT R95, R95, R2, RZ, 0x3c, !PT ;  /* 0x000000025f5f7212 */ /* 0x000fe400078e3cff */
[----:B------:R-:W-:Y:S02]  /*8c00*/  LOP3.LUT R96, R96, R0, RZ, 0x3c, !PT ;  /* 0x0000000060607212 */ /* 0x000fe400078e3cff */
[----:B------:R-:W-:Y:S02]  /*8c10*/  @P2 R2UR UR36, R94 ;  /* 0x000000005e2422ca */ /* 0x000fe400000e0000 */
[----:B------:R-:W-:Y:S02]  /*8c20*/  SEL R105, R105, RZ, P0 ;  /* 0x000000ff69697207 */ /* 0x000fe40000000000 */
[----:B------:R-:W-:Y:S01]  /*8c30*/  SEL R45, R45, RZ, P1 ;  /* 0x000000ff2d2d7207 */ /* 0x000fe20000800000 */
[----:B------:R-:W-:Y:S10]  /*8c40*/  @P2 BRA `(.L_x_128) ;  /* 0xffffffc000502947 */ /* 0x000ff4000383ffff */
[----:B------:R-:W-:-:S09]  /*8c50*/  UISETP.NE.AND UP0, UPT, UR50, URZ, UPT ;  /* 0x000000ff3200728c */ /* 0x000fd2000bf05270 */
[----:B------:R-:W-:Y:S05]  /*8c60*/  BRA.U !UP0, `(.L_x_129) ;  /* 0x0000000108487547 */ /* 0x000fea000b800000 */
[----:B------:R-:W2:Y:S02]  /*8c70*/  LDCU.64 UR4, c[0x0][0x890] ;  /* 0x00011200ff0477ac */ /* 0x000ea40008000a00 */
[----:B--2---:R-:W-:-:S04]  /*8c80*/  UISETP.NE.U32.AND UP0, UPT, UR4, URZ, UPT ;  /* 0x000000ff0400728c */ /* 0x004fc8000bf05070 */
[----:B------:R-:W-:-:S09]  /*8c90*/  UISETP.NE.AND.EX UP0, UPT, UR5, URZ, UPT, UP0 ;  /* 0x000000ff0500728c */ /* 0x000fd2000bf05300 */
[----:B------:R-:W-:Y:S05]  /*8ca0*/  BRA.U UP0, `(.L_x_130) ;  /* 0x00000001000c7547 */ /* 0x000fea000b800000 */
[----:B------:R-:W-:-:S13]  /*8cb0*/  FSETP.NEU.AND P0, PT, R49, RZ, PT ;  /* 0x000000ff3100720b */ /* 0x000fda0003f0d000 */
[----:B------:R-:W-:Y:S05]  /*8cc0*/  @!P0 EXIT ;  /* 0x000000000000894d */ /* 0x000fea0003800000 */
[----:B------:R-:W-:Y:S05]  /*8cd0*/  BRA `(.L_x_129) ;  /* 0x00000000002c7947 */ /* 0x000fea0003800000 */
.L_x_130:
[----:B------:R-:W-:Y:S01]  /*8ce0*/  ISETP.NE.AND P0, PT, R104, RZ, PT ;  /* 0x000000ff6800720c */ /* 0x000fe20003f05270 */
[----:B------:R-:W-:-:S12]  /*8cf0*/  BSSY.RECONVERGENT B0, `(.L_x_129) ;  /* 0x0000009000007945 */ /* 0x000fd80003800200 */
[----:B------:R-:W-:Y:S05]  /*8d00*/  @P0 BRA `(.L_x_131) ;  /* 0x0000000000140947 */ /* 0x000fea0003800000 */
[----:B------:R-:W2:Y:S02]  /*8d10*/  LDCU.64 UR4, c[0x0][0x888] ;  /* 0x00011100ff0477ac */ /* 0x000ea40008000a00 */
[----:B--2---:R-:W-:-:S04]  /*8d20*/  ISETP.NE.U32.AND P0, PT, RZ, UR4, PT ;  /* 0x00000004ff007c0c */ /* 0x004fc8000bf05070 */
[----:B------:R-:W-:-:S13]  /*8d30*/  ISETP.NE.AND.EX P0, PT, RZ, UR5, PT, P0 ;  /* 0x00000005ff007c0c */ /* 0x000fda000bf05300 */
[----:B------:R-:W-:Y:S05]  /*8d40*/  @!P0 EXIT ;  /* 0x000000000000894d */ /* 0x000fea0003800000 */
[----:B------:R-:W-:Y:S05]  /*8d50*/  BRA `(.L_x_132) ;  /* 0x0000000000087947 */ /* 0x000fea0003800000 */
.L_x_131:
[----:B------:R-:W-:-:S13]  /*8d60*/  FSETP.NEU.AND P0, PT, R49, RZ, PT ;  /* 0x000000ff3100720b */ /* 0x000fda0003f0d000 */
[----:B------:R-:W-:Y:S05]  /*8d70*/  @!P0 EXIT ;  /* 0x000000000000894d */ /* 0x000fea0003800000 */
.L_x_132:
[----:B------:R-:W-:Y:S05]  /*8d80*/  BSYNC.RECONVERGENT B0 ;  /* 0x0000000000007941 */ /* 0x000fea0003800200 */
.L_x_129:
[----:B------:R-:W-:Y:S01]  /*8d90*/  ULEA UR4, UR51, UR48, 0x3 ;  /* 0x0000003033047291 */ /* 0x000fe2000f8e18ff */
[----:B------:R-:W-:-:S04]  /*8da0*/  DEPBAR.LE SB0, 0x0 ;  /* 0x000080000000791a */ /* 0x000fc80000000000 */
[----:B------:R-:W-:-:S04]  /*8db0*/  UIADD3 UR4, UPT, UPT, UR4, 0x80, URZ ;  /* 0x0000008004047890 */ /* 0x000fc8000fffe0ff */
[----:B------:R-:W-:-:S09]  /*8dc0*/  UPRMT UR4, UR37, 0x654, UR4 ;  /* 0x0000065425047896 */ /* 0x000fd20008000004 */
[----:B------:R-:W-:Y:S01]  /*8dd0*/  SYNCS.ARRIVE.TRANS64.RED.A1T0 RZ, [UR4], RZ ;  /* 0x000000ffffff79a7 */ /* 0x000fe20008100404 */
[----:B------:R-:W-:Y:S05]  /*8de0*/  EXIT ;  /* 0x000000000000794d */ /* 0x000fea0003800000 */
.L_x_19:
[----:B--2---:R2:W1:Y:S02]  /*8df0*/  SYNCS.PHASECHK.TRANS64.TRYWAIT P0, [R2+URZ+0x120], R3 ;  /* 0x00012003020075a7 */ /* 0x00446400080011ff */
[----:B-1----:R-:W-:Y:S05]  /*8e00*/  @!P0 NANOSLEEP.SYNCS 0x989680 ;  /* 0x009896800000895d */ /* 0x002fea0003900000 */
[----:B------:R-:W1:Y:S02]  /*8e10*/  @!P0 SYNCS.PHASECHK.TRANS64 P0, [R2+URZ+0x120], R3 ;  /* 0x00012003020085a7 */ /* 0x000e6400080010ff */
[----:B-1----:R-:W-:Y:S05]  /*8e20*/  @!P0 BRA `(.L_x_19) ;  /* 0xfffffffc00f08947 */ /* 0x002fea000383ffff */
[----:B------:R-:W-:Y:S05]  /*8e30*/  BRA `(.L_x_133) ;  /* 0xffffff8400f87947 */ /* 0x000fea000383ffff */
.L_x_22:
[----:B-1----:R-:W-:-:S07]  /*8e40*/  MOV R2, UR33 ;  /* 0x0000002100027c02 */ /* 0x002fce0008000f00 */
.L_x_134:
[----:B-1----:R1:W2:Y:S02]  /*8e50*/  SYNCS.PHASECHK.TRANS64.TRYWAIT P0, [R2+URZ+0x30], R4 ;  /* 0x00003004020075a7 */ /* 0x0022a400080011ff */
[----:B--2---:R-:W-:Y:S05]  /*8e60*/  @!P0 NANOSLEEP.SYNCS 0x989680 ;  /* 0x009896800000895d */ /* 0x004fea0003900000 */
[----:B------:R-:W2:Y:S02]  /*8e70*/  @!P0 SYNCS.PHASECHK.TRANS64 P0, [R2+URZ+0x30], R4 ;  /* 0x00003004020085a7 */ /* 0x000ea400080010ff */
[----:B--2---:R-:W-:Y:S05]  /*8e80*/  @!P0 BRA `(.L_x_134) ;  /* 0xfffffffc00f08947 */ /* 0x004fea000383ffff */
[----:B------:R-:W-:Y:S05]  /*8e90*/  BRA `(.L_x_21) ;  /* 0xffffff8800487947 */ /* 0x000fea000383ffff */
.L_x_28:
[----:B-1----:R-:W-:-:S07]  /*8ea0*/  MOV R2, UR17 ;  /* 0x0000001100027c02 */ /* 0x002fce0008000f00 */
.L_x_135:
[----:B-1----:R1:W2:Y:S02]  /*8eb0*/  SYNCS.PHASECHK.TRANS64.TRYWAIT P0, [R2+URZ+0x30], R4 ;  /* 0x00003004020075a7 */ /* 0x0022a400080011ff */
[----:B--2---:R-:W-:Y:S05]  /*8ec0*/  @!P0 NANOSLEEP.SYNCS 0x989680 ;  /* 0x009896800000895d */ /* 0x004fea0003900000 */
[----:B------:R-:W2:Y:S02]  /*8ed0*/  @!P0 SYNCS.PHASECHK.TRANS64 P0, [R2+URZ+0x30], R4 ;  /* 0x00003004020085a7 */ /* 0x000ea400080010ff */
[----:B--2---:R-:W-:Y:S05]  /*8ee0*/  @!P0 BRA `(.L_x_135) ;  /* 0xfffffffc00f08947 */ /* 0x004fea000383ffff */
[----:B------:R-:W-:Y:S05]  /*8ef0*/  BRA `(.L_x_27) ;  /* 0xffffff8800ec7947 */ /* 0x000fea000383ffff */
.L_x_32:
[----:B-1----:R1:W2:Y:S02]  /*8f00*/  SYNCS.PHASECHK.TRANS64.TRYWAIT P0, [R2+URZ+0xb0], R3 ;  /* 0x0000b003020075a7 */ /* 0x0022a400080011ff */
[----:B--2---:R-:W-:Y:S05]  /*8f10*/  @!P0 NANOSLEEP.SYNCS 0x989680 ;  /* 0x009896800000895d */ /* 0x004fea0003900000 */
[----:B------:R-:W2:Y:S02]  /*8f20*/  @!P0 SYNCS.PHASECHK.TRANS64 P0, [R2+URZ+0xb0], R3 ;  /* 0x0000b003020085a7 */ /* 0x000ea400080010ff */
[----:B--2---:R-:W-:Y:S05]  /*8f30*/  @!P0 BRA `(.L_x_32) ;  /* 0xfffffffc00f08947 */ /* 0x004fea000383ffff */
[----:B------:R-:W-:Y:S05]  /*8f40*/  BRA `(.L_x_136) ;  /* 0xffffff8c00787947 */ /* 0x000fea000383ffff */
.L_x_36:
[----:B----4-:R-:W-:-:S07]  /*8f50*/  MOV R0, UR5 ;  /* 0x0000000500007c02 */ /* 0x010fce0008000f00 */
.L_x_137:
[----:B-1----:R1:W2:Y:S02]  /*8f60*/  SYNCS.PHASECHK.TRANS64.TRYWAIT P0, [R0+URZ], R2 ;  /* 0x00000002000075a7 */ /* 0x0022a400080011ff */
[----:B--2---:R-:W-:Y:S05]  /*8f70*/  @!P0 NANOSLEEP.SYNCS 0x989680 ;  /* 0x009896800000895d */ /* 0x004fea0003900000 */
[----:B------:R-:W2:Y:S02]  /*8f80*/  @!P0 SYNCS.PHASECHK.TRANS64 P0, [R0+URZ], R2 ;  /* 0x00000002000085a7 */ /* 0x000ea400080010ff */
[----:B--2---:R-:W-:Y:S05]  /*8f90*/  @!P0 BRA `(.L_x_137) ;  /* 0xfffffffc00f08947 */ /* 0x004fea000383ffff */
[----:B------:R-:W-:Y:S05]  /*8fa0*/  BRA `(.L_x_138) ;  /* 0xffffff9000e87947 */ /* 0x000fea000383ffff */
.L_x_37:
[----:B----4-:R-:W-:-:S07]  /*8fb0*/  MOV R0, UR5 ;  /* 0x0000000500007c02 */ /* 0x010fce0008000f00 */
.L_x_139:
[----:B-1----:R1:W2:Y:S02]  /*8fc0*/  SYNCS.PHASECHK.TRANS64.TRYWAIT P0, [R0+URZ], R3 ;  /* 0x00000003000075a7 */ /* 0x0022a400080011ff */
[----:B--2---:R-:W-:Y:S05]  /*8fd0*/  @!P0 NANOSLEEP.SYNCS 0x989680 ;  /* 0x009896800000895d */ /* 0x004fea0003900000 */
[----:B------:R-:W2:Y:S02]  /*8fe0*/  @!P0 SYNCS.PHASECHK.TRANS64 P0, [R0+URZ], R3 ;  /* 0x00000003000085a7 */ /* 0x000ea400080010ff */
[----:B--2---:R-:W-:Y:S05]  /*8ff0*/  @!P0 BRA `(.L_x_139) ;  /* 0xfffffffc00f08947 */ /* 0x004fea000383ffff */
[----:B------:R-:W-:Y:S05]  /*9000*/  BRA `(.L_x_140) ;  /* 0xffffff9000f47947 */ /* 0x000fea000383ffff */
.L_x_38:
[----:B----4-:R-:W-:-:S07]  /*9010*/  MOV R0, UR5 ;  /* 0x0000000500007c02 */ /* 0x010fce0008000f00 */
.L_x_141:
[----:B-1----:R1:W2:Y:S02]  /*9020*/  SYNCS.PHASECHK.TRANS64.TRYWAIT P0, [R0+URZ], R3 ;  /* 0x00000003000075a7 */ /* 0x0022a400080011ff */
[----:B--2---:R-:W-:Y:S05]  /*9030*/  @!P0 NANOSLEEP.SYNCS 0x989680 ;  /* 0x009896800000895d */ /* 0x004fea0003900000 */
[----:B------:R-:W2:Y:S02]  /*9040*/  @!P0 SYNCS.PHASECHK.TRANS64 P0, [R0+URZ], R3 ;  /* 0x00000003000085a7 */ /* 0x000ea400080010ff */
[----:B--2---:R-:W-:Y:S05]  /*9050*/  @!P0 BRA `(.L_x_141) ;  /* 0xfffffffc00f08947 */ /* 0x004fea000383ffff */
[----:B------:R-:W-:Y:S05]  /*9060*/  BRA `(.L_x_142) ;  /* 0xffffff9400007947 */ /* 0x000fea000383ffff */
.L_x_39:
[----:B----4-:R-:W-:-:S07]  /*9070*/  MOV R0, UR5 ;  /* 0x0000000500007c02 */ /* 0x010fce0008000f00 */
.L_x_143:
[----:B-1----:R1:W2:Y:S02]  /*9080*/  SYNCS.PHASECHK.TRANS64.TRYWAIT P0, [R0+URZ], R3 ;  /* 0x00000003000075a7 */ /* 0x0022a400080011ff */
[----:B--2---:R-:W-:Y:S05]  /*9090*/  @!P0 NANOSLEEP.SYNCS 0x989680 ;  /* 0x009896800000895d */ /* 0x004fea0003900000 */
[----:B------:R-:W2:Y:S02]  /*90a0*/  @!P0 SYNCS.PHASECHK.TRANS64 P0, [R0+URZ], R3 ;  /* 0x00000003000085a7 */ /* 0x000ea400080010ff */
[----:B--2---:R-:W-:Y:S05]  /*90b0*/  @!P0 BRA `(.L_x_143) ;  /* 0xfffffffc00f08947 */ /* 0x004fea000383ffff */
[----:B------:R-:W-:Y:S05]  /*90c0*/  BRA `(.L_x_144) ;  /* 0xffffff94000c7947 */ /* 0x000fea000383ffff */
.L_x_40:
[----:B----4-:R-:W-:-:S07]  /*90d0*/  MOV R0, UR5 ;  /* 0x0000000500007c02 */ /* 0x010fce0008000f00 */
.L_x_145:
[----:B-1----:R1:W2:Y:S02]  /*90e0*/  SYNCS.PHASECHK.TRANS64.TRYWAIT P0, [R0+URZ], R3 ;  /* 0x00000003000075a7 */ /* 0x0022a400080011ff */
[----:B--2---:R-:W-:Y:S05]  /*90f0*/  @!P0 NANOSLEEP.SYNCS 0x989680 ;  /* 0x009896800000895d */ /* 0x004fea0003900000 */
[----:B------:R-:W2:Y:S02]  /*9100*/  @!P0 SYNCS.PHASECHK.TRANS64 P0, [R0+URZ], R3 ;  /* 0x00000003000085a7 */ /* 0x000ea400080010ff */
[----:B--2---:R-:W-:Y:S05]  /*9110*/  @!P0 BRA `(.L_x_145) ;  /* 0xfffffffc00f08947 */ /* 0x004fea000383ffff */
[----:B------:R-:W-:Y:S05]  /*9120*/  BRA `(.L_x_146) ;  /* 0xffffff9400187947 */ /* 0x000fea000383ffff */
.L_x_43:
[----:B-1----:R1:W2:Y:S02]  /*9130*/  SYNCS.PHASECHK.TRANS64.TRYWAIT P0, [R0+URZ+0x110], R4 ;  /* 0x00011004000075a7 */ /* 0x0022a400080011ff */
[----:B--2---:R-:W-:Y:S05]  /*9140*/  @!P0 NANOSLEEP.SYNCS 0x989680 ;  /* 0x009896800000895d */ /* 0x004fea0003900000 */
[----:B------:R-:W2:Y:S02]  /*9150*/  @!P0 SYNCS.PHASECHK.TRANS64 P0, [R0+URZ+0x110], R4 ;  /* 0x00011004000085a7 */ /* 0x000ea400080010ff */
[----:B--2---:R-:W-:Y:S05]  /*9160*/  @!P0 BRA `(.L_x_43) ;  /* 0xfffffffc00f08947 */ /* 0x004fea000383ffff */
[----:B------:R-:W-:Y:S05]  /*9170*/  BRA `(.L_x_147) ;  /* 0xffffff9400747947 */ /* 0x000fea000383ffff */
.L_x_44:
[----:B------:R-:W-:-:S07]  /*9180*/  MOV R0, UR5 ;  /* 0x0000000500007c02 */ /* 0x000fce0008000f00 */
.L_x_148:
[----:B-1----:R1:W2:Y:S02]  /*9190*/  SYNCS.PHASECHK.TRANS64.TRYWAIT P0, [R0+URZ+0xc0], R5 ;  /* 0x0000c005000075a7 */ /* 0x0022a400080011ff */
[----:B--2---:R-:W-:Y:S05]  /*91a0*/  @!P0 NANOSLEEP.SYNCS 0x989680 ;  /* 0x009896800000895d */ /* 0x004fea0003900000 */
[----:B------:R-:W2:Y:S02]  /*91b0*/  @!P0 SYNCS.PHASECHK.TRANS64 P0, [R0+URZ+0xc0], R5 ;  /* 0x0000c005000085a7 */ /* 0x000ea400080010ff */
[----:B--2---:R-:W-:Y:S05]  /*91c0*/  @!P0 BRA `(.L_x_148) ;  /* 0xfffffffc00f08947 */ /* 0x004fea000383ffff */
[----:B------:R-:W-:Y:S05]  /*91d0*/  BRA `(.L_x_149) ;  /* 0xffffff9400847947 */ /* 0x000fea000383ffff */
.L_x_45:
[----:B-1----:R1:W2:Y:S02]  /*91e0*/  SYNCS.PHASECHK.TRANS64.TRYWAIT P1, [R0+URZ+0xb0], R4 ;  /* 0x0000b004000075a7 */ /* 0x0022a400080211ff */
[----:B--2---:R-:W-:Y:S05]  /*91f0*/  @!P1 NANOSLEEP.SYNCS 0x989680 ;  /* 0x009896800000995d */ /* 0x004fea0003900000 */
[----:B------:R-:W2:Y:S02]  /*9200*/  @!P1 SYNCS.PHASECHK.TRANS64 P1, [R0+URZ+0xb0], R4 ;  /* 0x0000b004000095a7 */ /* 0x000ea400080210ff */
[----:B--2---:R-:W-:Y:S05]  /*9210*/  @!P1 BRA `(.L_x_45) ;  /* 0xfffffffc00f09947 */ /* 0x004fea000383ffff */
[----:B------:R-:W-:Y:S05]  /*9220*/  BRA `(.L_x_150) ;  /* 0xffffff9400b47947 */ /* 0x000fea000383ffff */
.L_x_48:
[----:B------:R-:W-:-:S07]  /*9230*/  MOV R0, UR5 ;  /* 0x0000000500007c02 */ /* 0x000fce0008000f00 */
.L_x_151:
[----:B-1----:R1:W2:Y:S02]  /*9240*/  SYNCS.PHASECHK.TRANS64.TRYWAIT P0, [R0+URZ+0xc0], R2 ;  /* 0x0000c002000075a7 */ /* 0x0022a400080011ff */
[----:B--2---:R-:W-:Y:S05]  /*9250*/  @!P0 NANOSLEEP.SYNCS 0x989680 ;  /* 0x009896800000895d */ /* 0x004fea0003900000 */
[----:B------:R-:W2:Y:S02]  /*9260*/  @!P0 SYNCS.PHASECHK.TRANS64 P0, [R0+URZ+0xc0], R2 ;  /* 0x0000c002000085a7 */ /* 0x000ea400080010ff */
[----:B--2---:R-:W-:Y:S05]  /*9270*/  @!P0 BRA `(.L_x_151) ;  /* 0xfffffffc00f08947 */ /* 0x004fea000383ffff */
[----:B------:R-:W-:Y:S05]  /*9280*/  BRA `(.L_x_47) ;  /* 0xffffff9800087947 */ /* 0x000fea000383ffff */
.L_x_55:
[----:B-1----:R1:W2:Y:S02]  /*9290*/  SYNCS.PHASECHK.TRANS64.TRYWAIT P1, [R0+URZ+0xb0], R2 ;  /* 0x0000b002000075a7 */ /* 0x0022a400080211ff */
[----:B--2---:R-:W-:Y:S05]  /*92a0*/  @!P1 NANOSLEEP.SYNCS 0x989680 ;  /* 0x009896800000995d */ /* 0x004fea0003900000 */
[----:B------:R-:W2:Y:S02]  /*92b0*/  @!P1 SYNCS.PHASECHK.TRANS64 P1, [R0+URZ+0xb0], R2 ;  /* 0x0000b002000095a7 */ /* 0x000ea400080210ff */
[----:B--2---:R-:W-:Y:S05]  /*92c0*/  @!P1 BRA `(.L_x_55) ;  /* 0xfffffffc00f09947 */ /* 0x004fea000383ffff */
[----:B------:R-:W-:Y:S05]  /*92d0*/  BRA `(.L_x_152) ;  /* 0xffffff9c00787947 */ /* 0x000fea000383ffff */
.L_x_56:
[----:B------:R-:W-:-:S07]  /*92e0*/  MOV R2, UR7 ;  /* 0x0000000700027c02 */ /* 0x000fce0008000f00 */
.L_x_153:
[----:B-1----:R1:W2:Y:S02]  /*92f0*/  SYNCS.PHASECHK.TRANS64.TRYWAIT P0, [R2+URZ+0xf0], R0 ;  /* 0x0000f000020075a7 */ /* 0x0022a400080011ff */
[----:B--2---:R-:W-:Y:S05]  /*9300*/  @!P0 NANOSLEEP.SYNCS 0x989680 ;  /* 0x009896800000895d */ /* 0x004fea0003900000 */
[----:B------:R-:W2:Y:S02]  /*9310*/  @!P0 SYNCS.PHASECHK.TRANS64 P0, [R2+URZ+0xf0], R0 ;  /* 0x0000f000020085a7 */ /* 0x000ea400080010ff */
[----:B--2---:R-:W-:Y:S05]  /*9320*/  @!P0 BRA `(.L_x_153) ;  /* 0xfffffffc00f08947 */ /* 0x004fea000383ffff */
[----:B------:R-:W-:Y:S05]  /*9330*/  BRA `(.L_x_154) ;  /* 0xffffff9c00b07947 */ /* 0x000fea000383ffff */
.L_x_59:
[----:B------:R-:W-:Y:S07]  /*9340*/  MOV R0, UR6 ;  /* 0x0000000600007c02 */ /* 0x000fee0008000f00 */
.L_x_155:
[----:B-1----:R1:W2:Y:S02]  /*9350*/  SYNCS.PHASECHK.TRANS64.TRYWAIT P0, [R0+URZ], R2 ;  /* 0x00000002000075a7 */ /* 0x0022a400080011ff */
[----:B--2---:R-:W-:Y:S05]  /*9360*/  @!P0 NANOSLEEP.SYNCS 0x989680 ;  /* 0x009896800000895d */ /* 0x004fea0003900000 */
[----:B------:R-:W2:Y:S02]  /*9370*/  @!P0 SYNCS.PHASECHK.TRANS64 P0, [R0+URZ], R2 ;  /* 0x00000002000085a7 */ /* 0x000ea400080010ff */
[----:B--2---:R-:W-:Y:S05]  /*9380*/  @!P0 BRA `(.L_x_155) ;  /* 0xfffffffc00f08947 */ /* 0x004fea000383ffff */
[----:B------:R-:W-:Y:S05]  /*9390*/  BRA `(.L_x_58) ;  /* 0xffffff9c00cc7947 */ /* 0x000fea000383ffff */
.L_x_62:
[----:B------:R-:W-:-:S07]  /*93a0*/  MOV R0, UR6 ;  /* 0x0000000600007c02 */ /* 0x000fce0008000f00 */
.L_x_156:
[----:B--2---:R2:W4:Y:S02]  /*93b0*/  SYNCS.PHASECHK.TRANS64.TRYWAIT P0, [R0+URZ], R2 ;  /* 0x00000002000075a7 */ /* 0x00452400080011ff */
[----:B----4-:R-:W-:Y:S05]  /*93c0*/  @!P0 NANOSLEEP.SYNCS 0x989680 ;  /* 0x009896800000895d */ /* 0x010fea0003900000 */
[----:B------:R-:W4:Y:S02]  /*93d0*/  @!P0 SYNCS.PHASECHK.TRANS64 P0, [R0+URZ], R2 ;  /* 0x00000002000085a7 */ /* 0x000f2400080010ff */
[----:B----4-:R-:W-:Y:S05]  /*93e0*/  @!P0 BRA `(.L_x_156) ;  /* 0xfffffffc00f08947 */ /* 0x010fea000383ffff */
[----:B------:R-:W-:Y:S05]  /*93f0*/  BRA `(.L_x_157) ;  /* 0xffffffa000a87947 */ /* 0x000fea000383ffff */
.L_x_63:
[----:B------:R-:W-:-:S07]  /*9400*/  MOV R0, UR6 ;  /* 0x0000000600007c02 */ /* 0x000fce0008000f00 */
.L_x_158:
[----:B-1----:R1:W2:Y:S02]  /*9410*/  SYNCS.PHASECHK.TRANS64.TRYWAIT P0, [R0+URZ], R3 ;  /* 0x00000003000075a7 */ /* 0x0022a400080011ff */
[----:B--2---:R-:W-:Y:S05]  /*9420*/  @!P0 NANOSLEEP.SYNCS 0x989680 ;  /* 0x009896800000895d */ /* 0x004fea0003900000 */
[----:B------:R-:W2:Y:S02]  /*9430*/  @!P0 SYNCS.PHASECHK.TRANS64 P0, [R0+URZ], R3 ;  /* 0x00000003000085a7 */ /* 0x000ea400080010ff */
[----:B--2---:R-:W-:Y:S05]  /*9440*/  @!P0 BRA `(.L_x_158) ;  /* 0xfffffffc00f08947 */ /* 0x004fea000383ffff */
[----:B------:R-:W-:Y:S05]  /*9450*/  BRA `(.L_x_159) ;  /* 0xffffffa000b47947 */ /* 0x000fea000383ffff */
.L_x_64:
[----:B------:R-:W-:-:S07]  /*9460*/  MOV R0, UR6 ;  /* 0x0000000600007c02 */ /* 0x000fce0008000f00 */
.L_x_160:
[----:B-1----:R1:W2:Y:S02]  /*9470*/  SYNCS.PHASECHK.TRANS64.TRYWAIT P0, [R0+URZ], R3 ;  /* 0x00000003000075a7 */ /* 0x0022a400080011ff */
[----:B--2---:R-:W-:Y:S05]  /*9480*/  @!P0 NANOSLEEP.SYNCS 0x989680 ;  /* 0x009896800000895d */ /* 0x004fea0003900000 */
[----:B------:R-:W2:Y:S02]  /*9490*/  @!P0 SYNCS.PHASECHK.TRANS64 P0, [R0+URZ], R3 ;  /* 0x00000003000085a7 */ /* 0x000ea400080010ff */
[----:B--2---:R-:W-:Y:S05]  /*94a0*/  @!P0 BRA `(.L_x_160) ;  /* 0xfffffffc00f08947 */ /* 0x004fea000383ffff */
[----:B------:R-:W-:Y:S05]  /*94b0*/  BRA `(.L_x_161) ;  /* 0xffffffa000c07947 */ /* 0x000fea000383ffff */
.L_x_65:
[----:B-1----:R-:W-:-:S07]  /*94c0*/  MOV R0, UR7 ;  /* 0x0000000700007c02 */ /* 0x002fce0008000f00 */
.L_x_162:
[----:B-1----:R1:W2:Y:S02]  /*94d0*/  SYNCS.PHASECHK.TRANS64.TRYWAIT P0, [R0+URZ], R2 ;  /* 0x00000002000075a7 */ /* 0x0022a400080011ff */
[----:B--2---:R-:W-:Y:S05]  /*94e0*/  @!P0 NANOSLEEP.SYNCS 0x989680 ;  /* 0x009896800000895d */ /* 0x004fea0003900000 */
[----:B------:R-:W2:Y:S02]  /*94f0*/  @!P0 SYNCS.PHASECHK.TRANS64 P0, [R0+URZ], R2 ;  /* 0x00000002000085a7 */ /* 0x000ea400080010ff */
[----:B--2---:R-:W-:Y:S05]  /*9500*/  @!P0 BRA `(.L_x_162) ;  /* 0xfffffffc00f08947 */ /* 0x004fea000383ffff */
[----:B------:R-:W-:Y:S05]  /*9510*/  BRA `(.L_x_163) ;  /* 0xffffffa000cc7947 */ /* 0x000fea000383ffff */
.L_x_70:
[----:B--2---:R2:W3:Y:S02]  /*9520*/  SYNCS.PHASECHK.TRANS64.TRYWAIT P0, [R0+URZ+0xb0], R2 ;  /* 0x0000b002000075a7 */ /* 0x0044e400080011ff */
[----:B---3--:R-:W-:Y:S05]  /*9530*/  @!P0 NANOSLEEP.SYNCS 0x989680 ;  /* 0x009896800000895d */ /* 0x008fea0003900000 */
[----:B------:R-:W3:Y:S02]  /*9540*/  @!P0 SYNCS.PHASECHK.TRANS64 P0, [R0+URZ+0xb0], R2 ;  /* 0x0000b002000085a7 */ /* 0x000ee400080010ff */
[----:B---3--:R-:W-:Y:S05]  /*9550*/  @!P0 BRA `(.L_x_70) ;  /* 0xfffffffc00f08947 */ /* 0x008fea000383ffff */
[----:B------:R-:W-:Y:S05]  /*9560*/  BRA `(.L_x_164) ;  /* 0xffffffa400d87947 */ /* 0x000fea000383ffff */
.L_x_73:
[----:B------:R-:W-:Y:S07]  /*9570*/  MOV R0, UR7 ;  /* 0x0000000700007c02 */ /* 0x000fee0008000f00 */
.L_x_165:
[----:B--2---:R2:W3:Y:S02]  /*9580*/  SYNCS.PHASECHK.TRANS64.TRYWAIT P0, [R0+URZ+0xa8], R2 ;  /* 0x0000a802000075a7 */ /* 0x0044e400080011ff */
[----:B---3--:R-:W-:Y:S05]  /*9590*/  @!P0 NANOSLEEP.SYNCS 0x989680 ;  /* 0x009896800000895d */ /* 0x008fea0003900000 */
[----:B------:R-:W3:Y:S02]  /*95a0*/  @!P0 SYNCS.PHASECHK.TRANS64 P0, [R0+URZ+0xa8], R2 ;  /* 0x0000a802000085a7 */ /* 0x000ee400080010ff */
[----:B---3--:R-:W-:Y:S05]  /*95b0*/  @!P0 BRA `(.L_x_165) ;  /* 0xfffffffc00f08947 */ /* 0x008fea000383ffff */
[----:B------:R-:W-:Y:S05]  /*95c0*/  BRA `(.L_x_72) ;  /* 0xffffffa800b87947 */ /* 0x000fea000383ffff */
.L_x_76:
[----:B------:R-:W-:Y:S07]  /*95d0*/  MOV R0, UR7 ;  /* 0x0000000700007c02 */ /* 0x000fee0008000f00 */
.L_x_166:
[----:B-1----:R1:W2:Y:S02]  /*95e0*/  SYNCS.PHASECHK.TRANS64.TRYWAIT P0, [R0+URZ+0x80], R14 ;  /* 0x0000800e000075a7 */ /* 0x0022a400080011ff */
[----:B--2---:R-:W-:Y:S05]  /*95f0*/  @!P0 NANOSLEEP.SYNCS 0x989680 ;  /* 0x009896800000895d */ /* 0x004fea0003900000 */
[----:B------:R-:W2:Y:S02]  /*9600*/  @!P0 SYNCS.PHASECHK.TRANS64 P0, [R0+URZ+0x80], R14 ;  /* 0x0000800e000085a7 */ /* 0x000ea400080010ff */
[----:B--2---:R-:W-:Y:S05]  /*9610*/  @!P0 BRA `(.L_x_166) ;  /* 0xfffffffc00f08947 */ /* 0x004fea000383ffff */
[----:B------:R-:W-:Y:S05]  /*9620*/  BRA `(.L_x_167) ;  /* 0xffffffac00307947 */ /* 0x000fea000383ffff */
.L_x_77:
[----:B------:R-:W-:Y:S07]  /*9630*/  MOV R0, UR7 ;  /* 0x0000000700007c02 */ /* 0x000fee0008000f00 */
.L_x_168:
[----:B-1----:R1:W2:Y:S02]  /*9640*/  SYNCS.PHASECHK.TRANS64.TRYWAIT P0, [R0+URZ+0x88], R14 ;  /* 0x0000880e000075a7 */ /* 0x0022a400080011ff */
[----:B--2---:R-:W-:Y:S05]  /*9650*/  @!P0 NANOSLEEP.SYNCS 0x989680 ;  /* 0x009896800000895d */ /* 0x004fea0003900000 */
[----:B------:R-:W2:Y:S02]  /*9660*/  @!P0 SYNCS.PHASECHK.TRANS64 P0, [R0+URZ+0x88], R14 ;  /* 0x0000880e000085a7 */ /* 0x000ea400080010ff */
[----:B--2---:R-:W-:Y:S05]  /*9670*/  @!P0 BRA `(.L_x_168) ;  /* 0xfffffffc00f08947 */ /* 0x004fea000383ffff */
[----:B------:R-:W-:Y:S05]  /*9680*/  BRA `(.L_x_169) ;  /* 0xffffffac00687947 */ /* 0x000fea000383ffff */
.L_x_78:
[----:B------:R-:W-:Y:S07]  /*9690*/  MOV R0, UR7 ;  /* 0x0000000700007c02 */ /* 0x000fee0008000f00 */
.L_x_170:
[----:B-1----:R1:W2:Y:S02]  /*96a0*/  SYNCS.PHASECHK.TRANS64.TRYWAIT P0, [R0+URZ+0x90], R14 ;  /* 0x0000900e000075a7 */ /* 0x0022a400080011ff */
[----:B--2---:R-:W-:Y:S05]  /*96b0*/  @!P0 NANOSLEEP.SYNCS 0x989680 ;  /* 0x009896800000895d */ /* 0x004fea0003900000 */
[----:B------:R-:W2:Y:S02]  /*96c0*/  @!P0 SYNCS.PHASECHK.TRANS64 P0, [R0+URZ+0x90], R14 ;  /* 0x0000900e000085a7 */ /* 0x000ea400080010ff */
[----:B--2---:R-:W-:Y:S05]  /*96d0*/  @!P0 BRA `(.L_x_170) ;  /* 0xfffffffc00f08947 */ /* 0x004fea000383ffff */
[----:B------:R-:W-:Y:S05]  /*96e0*/  BRA `(.L_x_171) ;  /* 0xffffffac00ac7947 */ /* 0x000fea000383ffff */
.L_x_79:
[----:B------:R-:W-:Y:S07]  /*96f0*/  MOV R0, UR7 ;  /* 0x0000000700007c02 */ /* 0x000fee0008000f00 */
.L_x_172:
[----:B-1----:R1:W2:Y:S02]  /*9700*/  SYNCS.PHASECHK.TRANS64.TRYWAIT P0, [R0+URZ+0x98], R14 ;  /* 0x0000980e000075a7 */ /* 0x0022a400080011ff */
[----:B--2---:R-:W-:Y:S05]  /*9710*/  @!P0 NANOSLEEP.SYNCS 0x989680 ;  /* 0x009896800000895d */ /* 0x004fea0003900000 */
[----:B------:R-:W2:Y:S02]  /*9720*/  @!P0 SYNCS.PHASECHK.TRANS64 P0, [R0+URZ+0x98], R14 ;  /* 0x0000980e000085a7 */ /* 0x000ea400080010ff */
[----:B--2---:R-:W-:Y:S05]  /*9730*/  @!P0 BRA `(.L_x_172) ;  /* 0xfffffffc00f08947 */ /* 0x004fea000383ffff */
[----:B------:R-:W-:Y:S05]  /*9740*/  BRA `(.L_x_173) ;  /* 0xffffffb000307947 */ /* 0x000fea000383ffff */
.L_x_81:
[----:B------:R-:W-:-:S07]  /*9750*/  MOV R0, UR7 ;  /* 0x0000000700007c02 */ /* 0x000fce0008000f00 */
.L_x_174:
[----:B-1----:R1:W3:Y:S02]  /*9760*/  SYNCS.PHASECHK.TRANS64.TRYWAIT P0, [R0+URZ+0x80], R2 ;  /* 0x00008002000075a7 */ /* 0x0022e400080011ff */
[----:B---3--:R-:W-:Y:S05]  /*9770*/  @!P0 NANOSLEEP.SYNCS 0x989680 ;  /* 0x009896800000895d */ /* 0x008fea0003900000 */
[----:B------:R-:W3:Y:S02]  /*9780*/  @!P0 SYNCS.PHASECHK.TRANS64 P0, [R0+URZ+0x80], R2 ;  /* 0x00008002000085a7 */ /* 0x000ee400080010ff */
[----:B---3--:R-:W-:Y:S05]  /*9790*/  @!P0 BRA `(.L_x_174) ;  /* 0xfffffffc00f08947 */ /* 0x008fea000383ffff */
[----:B------:R-:W-:Y:S05]  /*97a0*/  BRA `(.L_x_175) ;  /* 0xffffffb000a07947 */ /* 0x000fea000383ffff */
.L_x_82:
[----:B-1----:R-:W-:-:S07]  /*97b0*/  MOV R0, UR7 ;  /* 0x0000000700007c02 */ /* 0x002fce0008000f00 */
.L_x_176:
[----:B-1----:R1:W3:Y:S02]  /*97c0*/  SYNCS.PHASECHK.TRANS64.TRYWAIT P0, [R0+URZ+0x88], R2 ;  /* 0x00008802000075a7 */ /* 0x0022e400080011ff */
[----:B---3--:R-:W-:Y:S05]  /*97d0*/  @!P0 NANOSLEEP.SYNCS 0x989680 ;  /* 0x009896800000895d */ /* 0x008fea0003900000 */
[----:B------:R-:W3:Y:S02]  /*97e0*/  @!P0 SYNCS.PHASECHK.TRANS64 P0, [R0+URZ+0x88], R2 ;  /* 0x00008802000085a7 */ /* 0x000ee400080010ff */
[----:B---3--:R-:W-:Y:S05]  /*97f0*/  @!P0 BRA `(.L_x_176) ;  /* 0xfffffffc00f08947 */ /* 0x008fea000383ffff */
[----:B------:R-:W-:Y:S05]  /*9800*/  BRA `(.L_x_177) ;  /* 0xffffffb000907947 */ /* 0x000fea000383ffff */
.L_x_83:
[----:B-1----:R-:W-:-:S07]  /*9810*/  MOV R0, UR7 ;  /* 0x0000000700007c02 */ /* 0x002fce0008000f00 */
.L_x_178:
[----:B-1----:R1:W3:Y:S02]  /*9820*/  SYNCS.PHASECHK.TRANS64.TRYWAIT P0, [R0+URZ+0x90], R2 ;  /* 0x00009002000075a7 */ /* 0x0022e400080011ff */
[----:B---3--:R-:W-:Y:S05]  /*9830*/  @!P0 NANOSLEEP.SYNCS 0x989680 ;  /* 0x009896800000895d */ /* 0x008fea0003900000 */
[----:B------:R-:W3:Y:S02]  /*9840*/  @!P0 SYNCS.PHASECHK.TRANS64 P0, [R0+URZ+0x90], R2 ;  /* 0x00009002000085a7 */ /* 0x000ee400080010ff */
[----:B---3--:R-:W-:Y:S05]  /*9850*/  @!P0 BRA `(.L_x_178) ;  /* 0xfffffffc00f08947 */ /* 0x008fea000383ffff */
[----:B------:R-:W-:Y:S05]  /*9860*/  BRA `(.L_x_179) ;  /* 0xffffffb000807947 */ /* 0x000fea000383ffff */
.L_x_85:
[----:B--2---:R2:W4:Y:S02]  /*9870*/  SYNCS.PHASECHK.TRANS64.TRYWAIT P0, [R0+URZ+0xb0], R2 ;  /* 0x0000b002000075a7 */ /* 0x00452400080011ff */
[----:B----4-:R-:W-:Y:S05]  /*9880*/  @!P0 NANOSLEEP.SYNCS 0x989680 ;  /* 0x009896800000895d */ /* 0x010fea0003900000 */
[----:B------:R-:W4:Y:S02]  /*9890*/  @!P0 SYNCS.PHASECHK.TRANS64 P0, [R0+URZ+0xb0], R2 ;  /* 0x0000b002000085a7 */ /* 0x000f2400080010ff */
[----:B----4-:R-:W-:Y:S05]  /*98a0*/  @!P0 BRA `(.L_x_85) ;  /* 0xfffffffc00f08947 */ /* 0x010fea000383ffff */
[----:B------:R-:W-:Y:S05]  /*98b0*/  BRA `(.L_x_180) ;  /* 0xffffffb400487947 */ /* 0x000fea000383ffff */
.L_x_96:
[----:B-1----:R-:W-:Y:S04]  /*98c0*/  MOV R2, UR48 ;  /* 0x0000003000027c02 */ /* 0x002fe80008000f00 */
[----:B------:R1:W3:Y:S03]  /*98d0*/  SYNCS.PHASECHK.TRANS64.TRYWAIT P1, [R2+URZ+0x60], R3 ;  /* 0x00006003020075a7 */ /* 0x0002e600080211ff */
[----:B---3--:R-:W-:Y:S05]  /*98e0*/  @!P1 NANOSLEEP.SYNCS 0x989680 ;  /* 0x009896800000995d */ /* 0x008fea0003900000 */
[----:B------:R-:W3:Y:S02]  /*98f0*/  @!P1 SYNCS.PHASECHK.TRANS64 P1, [R2+URZ+0x60], R3 ;  /* 0x00006003020095a7 */ /* 0x000ee400080210ff */
[----:B---3--:R-:W-:Y:S05]  /*9900*/  @!P1 BRA `(.L_x_96) ;  /* 0xfffffffc00ec9947 */ /* 0x008fea000383ffff */
[----:B------:R-:W-:Y:S05]  /*9910*/  BRA `(.L_x_95) ;  /* 0xffffffc000547947 */ /* 0x000fea000383ffff */
.L_x_98:
[----:B-1----:R1:W4:Y:S02]  /*9920*/  SYNCS.PHASECHK.TRANS64.TRYWAIT P0, [R64+URZ+0xd0], R0 ;  /* 0x0000d000400075a7 */ /* 0x00232400080011ff */
[----:B----4-:R-:W-:Y:S05]  /*9930*/  @!P0 NANOSLEEP.SYNCS 0x989680 ;  /* 0x009896800000895d */ /* 0x010fea0003900000 */
[----:B------:R-:W4:Y:S02]  /*9940*/  @!P0 SYNCS.PHASECHK.TRANS64 P0, [R64+URZ+0xd0], R0 ;  /* 0x0000d000400085a7 */ /* 0x000f2400080010ff */
[----:B----4-:R-:W-:Y:S05]  /*9950*/  @!P0 BRA `(.L_x_98) ;  /* 0xfffffffc00f08947 */ /* 0x010fea000383ffff */
[----:B------:R-:W-:Y:S05]  /*9960*/  BRA `(.L_x_97) ;  /* 0xffffffc0007c7947 */ /* 0x000fea000383ffff */
.L_x_107:
[----:B--2---:R2:W4:Y:S02]  /*9970*/  SYNCS.PHASECHK.TRANS64.TRYWAIT P0, [R2+URZ+0x60], R0 ;  /* 0x00006000020075a7 */ /* 0x00452400080011ff */
[----:B----4-:R-:W-:Y:S05]  /*9980*/  @!P0 NANOSLEEP.SYNCS 0x989680 ;  /* 0x009896800000895d */ /* 0x010fea0003900000 */
[----:B------:R-:W4:Y:S02]  /*9990*/  @!P0 SYNCS.PHASECHK.TRANS64 P0, [R2+URZ+0x60], R0 ;  /* 0x00006000020085a7 */ /* 0x000f2400080010ff */
[----:B----4-:R-:W-:Y:S05]  /*99a0*/  @!P0 BRA `(.L_x_107) ;  /* 0xfffffffc00f08947 */ /* 0x010fea000383ffff */
[----:B------:R-:W-:Y:S05]  /*99b0*/  BRA `(.L_x_106) ;  /* 0xffffffcc00587947 */ /* 0x000fea000383ffff */
.L_x_115:
[----:B--2---:R2:W4:Y:S02]  /*99c0*/  SYNCS.PHASECHK.TRANS64.TRYWAIT P0, [R0+URZ+0x60], R6 ;  /* 0x00006006000075a7 */ /* 0x00452400080011ff */
[----:B----4-:R-:W-:Y:S05]  /*99d0*/  @!P0 NANOSLEEP.SYNCS 0x989680 ;  /* 0x009896800000895d */ /* 0x010fea0003900000 */
[----:B------:R-:W4:Y:S02]  /*99e0*/  @!P0 SYNCS.PHASECHK.TRANS64 P0, [R0+URZ+0x60], R6 ;  /* 0x00006006000085a7 */ /* 0x000f2400080010ff */
[----:B----4-:R-:W-:Y:S05]  /*99f0*/  @!P0 BRA `(.L_x_115) ;  /* 0xfffffffc00f08947 */ /* 0x010fea000383ffff */
[----:B------:R-:W-:Y:S05]  /*9a00*/  BRA `(.L_x_114) ;  /* 0xffffffd800587947 */ /* 0x000fea000383ffff */
.L_x_123:
[----:B--2---:R2:W4:Y:S02]  /*9a10*/  SYNCS.PHASECHK.TRANS64.TRYWAIT P0, [R0+URZ+0x60], R5 ;  /* 0x00006005000075a7 */ /* 0x00452400080011ff */
[----:B----4-:R-:W-:Y:S05]  /*9a20*/  @!P0 NANOSLEEP.SYNCS 0x989680 ;  /* 0x009896800000895d */ /* 0x010fea0003900000 */
[----:B------:R-:W4:Y:S02]  /*9a30*/  @!P0 SYNCS.PHASECHK.TRANS64 P0, [R0+URZ+0x60], R5 ;  /* 0x00006005000085a7 */ /* 0x000f2400080010ff */
[----:B----4-:R-:W-:Y:S05]  /*9a40*/  @!P0 BRA `(.L_x_123) ;  /* 0xfffffffc00f08947 */ /* 0x010fea000383ffff */
[----:B------:R-:W-:Y:S05]  /*9a50*/  BRA `(.L_x_122) ;  /* 0xffffffe400587947 */ /* 0x000fea000383ffff */
        .weak           $__internal_0_$__cuda_sm10x_tcgen05_guardrail_trap_col_being_dealloced_not_returned_by_alloc
        .type           $__internal_0_$__cuda_sm10x_tcgen05_guardrail_trap_col_being_dealloced_not_returned_by_alloc,@function
        .size           $__internal_0_$__cuda_sm10x_tcgen05_guardrail_trap_col_being_dealloced_not_returned_by_alloc,($__internal_1_$__cuda_sm10x_tcgen05_guardrail_trap_phase_invalid_during_alloc - $__internal_0_$__cuda_sm10x_tcgen05_guardrail_trap_col_being_dealloced_not_returned_by_alloc)
$__internal_0_$__cuda_sm10x_tcgen05_guardrail_trap_col_being_dealloced_not_returned_by_alloc:
[----:B------:R-:W-:Y:S05]  /*9a60*/  BPT.TRAP 0x1 ;  /* 0x000000040000795c */ /* 0x000fea0000300000 */
[----:B------:R-:W-:-:S04]  /*9a70*/  HFMA2 R3, -RZ, RZ, 0, 0 ;  /* 0x00000000ff037431 */ /* 0x000fc800000001ff */
[----:B------:R-:W-:Y:S05]  /*9a80*/  RET.REL.NODEC R2 `(_ZN7cutlass13device_kernelINS_4gemm6kernel13GemmUniversalIN4cute5tupleIJiiiiEEENS1_10collective13CollectiveMmaINS1_35MainloopSm100TmaUmmaWarpSpecializedILi6ELi2ELi4ENS5_IJNS4_1CILi1EEESB_SB_EEEEENS5_IJNSA_ILi128EEESE_NSA_ILi64EEEEEENS_10bfloat16_tENS5_IJlSB_lEEESH_SI_NS4_8TiledMMAINS4_8MMA_AtomIJNS4_20SM100_MMA_F16BF16_SSISH_SH_fLi128ELi128ELNS4_4UMMA5MajorE0ELSN_0ELNSM_7ScaleInE0ELSO_0EEEEEENS4_6LayoutISC_NS5_IJNSA_ILi0EEESS_SS_EEEEENS5_IJNS4_10UnderscoreESV_SV_EEEEENS4_13SM90_TMA_LOADENS4_14ComposedLayoutINS4_7SwizzleILi3ELi4ELi3EEENS4_18smem_ptr_flag_bitsILi16EEENSR_INS5_IJNSA_ILi8EEESF_EEENS5_IJSF_SB_EEEEEEEvNS4_8identityESY_S18_vS19_EENS_8epilogue10collective18CollectiveEpilogueINS1B_23Sm100TmaWarpSpecializedILi4ELi2ELi32ELb1ELb0EEEJSG_NS5_IJNSR_ISE_SB_EENSR_INSA_ILi32EEESB_EEEEESH_SI_SH_SI_NS1B_6fusion15FusionCallbacksIS1F_NS1K_17LinearCombinationISH_fSH_fLNS_15FloatRoundStyleE2EEESG_S1J_JEEENS4_5SM1004TMEM4LOAD26SM100_TMEM_LOAD_32dp32b32xESY_NSZ_INS10_ILi2ELi4ELi3EEES13_NSR_INS5_IJS14_S1H_EEENS5_IJS1H_SB_EEEEEEENS4_39AutoVectorizingCopyWithAssumedAlignmentILi128EEENS4_14SM90_TMA_STOREES1Y_S20_S20_EEEvvEEEEvNT_6ParamsE) ;  /* 0xffffff64025c7950 */ /* 0x000fea0003c3ffff */
        .weak           $__internal_1_$__cuda_sm10x_tcgen05_guardrail_trap_phase_invalid_during_alloc
        .type           $__internal_1_$__cuda_sm10x_tcgen05_guardrail_trap_phase_invalid_during_alloc,@function
        .size           $__internal_1_$__cuda_sm10x_tcgen05_guardrail_trap_phase_invalid_during_alloc,($__internal_2_$__cuda_sm10x_tcgen05_guardrail_trap_unallocated_columns_being_dealloced - $__internal_1_$__cuda_sm10x_tcgen05_guardrail_trap_phase_invalid_during_alloc)
$__internal_1_$__cuda_sm10x_tcgen05_guardrail_trap_phase_invalid_during_alloc:
[----:B------:R-:W-:Y:S05]  /*9a90*/  BPT.TRAP 0x1 ;  /* 0x000000040000795c */ /* 0x000fea0000300000 */
[----:B------:R-:W-:-:S04]  /*9aa0*/  MOV R3, 0x0 ;  /* 0x0000000000037802 */ /* 0x000fc80000000f00 */
[----:B------:R-:W-:Y:S05]  /*9ab0*/  RET.REL.NODEC R2 `(_ZN7cutlass13device_kernelINS_4gemm6kernel13GemmUniversalIN4cute5tupleIJiiiiEEENS1_10collective13CollectiveMmaINS1_35MainloopSm100TmaUmmaWarpSpecializedILi6ELi2ELi4ENS5_IJNS4_1CILi1EEESB_SB_EEEEENS5_IJNSA_ILi128EEESE_NSA_ILi64EEEEEENS_10bfloat16_tENS5_IJlSB_lEEESH_SI_NS4_8TiledMMAINS4_8MMA_AtomIJNS4_20SM100_MMA_F16BF16_SSISH_SH_fLi128ELi128ELNS4_4UMMA5MajorE0ELSN_0ELNSM_7ScaleInE0ELSO_0EEEEEENS4_6LayoutISC_NS5_IJNSA_ILi0EEESS_SS_EEEEENS5_IJNS4_10UnderscoreESV_SV_EEEEENS4_13SM90_TMA_LOADENS4_14ComposedLayoutINS4_7SwizzleILi3ELi4ELi3EEENS4_18smem_ptr_flag_bitsILi16EEENSR_INS5_IJNSA_ILi8EEESF_EEENS5_IJSF_SB_EEEEEEEvNS4_8identityESY_S18_vS19_EENS_8epilogue10collective18CollectiveEpilogueINS1B_23Sm100TmaWarpSpecializedILi4ELi2ELi32ELb1ELb0EEEJSG_NS5_IJNSR_ISE_SB_EENSR_INSA_ILi32EEESB_EEEEESH_SI_SH_SI_NS1B_6fusion15FusionCallbacksIS1F_NS1K_17LinearCombinationISH_fSH_fLNS_15FloatRoundStyleE2EEESG_S1J_JEEENS4_5SM1004TMEM4LOAD26SM100_TMEM_LOAD_32dp32b32xESY_NSZ_INS10_ILi2ELi4ELi3EEES13_NSR_INS5_IJS14_S1H_EEENS5_IJS1H_SB_EEEEEEENS4_39AutoVectorizingCopyWithAssumedAlignmentILi128EEENS4_14SM90_TMA_STOREES1Y_S20_S20_EEEvvEEEEvNT_6ParamsE) ;  /* 0xffffff6402507950 */ /* 0x000fea0003c3ffff */
        .weak           $__internal_2_$__cuda_sm10x_tcgen05_guardrail_trap_unallocated_columns_being_dealloced
        .type           $__internal_2_$__cuda_sm10x_tcgen05_guardrail_trap_unallocated_columns_being_dealloced,@function
        .size           $__internal_2_$__cuda_sm10x_tcgen05_guardrail_trap_unallocated_columns_being_dealloced,(.L_x_182 - $__internal_2_$__cuda_sm10x_tcgen05_guardrail_trap_unallocated_columns_being_dealloced)
$__internal_2_$__cuda_sm10x_tcgen05_guardrail_trap_unallocated_columns_being_dealloced:
[----:B------:R-:W-:Y:S05]  /*9ac0*/  BPT.TRAP 0x1 ;  /* 0x000000040000795c */ /* 0x000fea0000300000 */
[----:B------:R-:W-:-:S04]  /*9ad0*/  HFMA2 R3, -RZ, RZ, 0, 0 ;  /* 0x00000000ff037431 */ /* 0x000fc800000001ff */
[----:B------:R-:W-:Y:S05]  /*9ae0*/  RET.REL.NODEC R2 `(_ZN7cutlass13device_kernelINS_4gemm6kernel13GemmUniversalIN4cute5tupleIJiiiiEEENS1_10collective13CollectiveMmaINS1_35MainloopSm100TmaUmmaWarpSpecializedILi6ELi2ELi4ENS5_IJNS4_1CILi1EEESB_SB_EEEEENS5_IJNSA_ILi128EEESE_NSA_ILi64EEEEEENS_10bfloat16_tENS5_IJlSB_lEEESH_SI_NS4_8TiledMMAINS4_8MMA_AtomIJNS4_20SM100_MMA_F16BF16_SSISH_SH_fLi128ELi128ELNS4_4UMMA5MajorE0ELSN_0ELNSM_7ScaleInE0ELSO_0EEEEEENS4_6LayoutISC_NS5_IJNSA_ILi0EEESS_SS_EEEEENS5_IJNS4_10UnderscoreESV_SV_EEEEENS4_13SM90_TMA_LOADENS4_14ComposedLayoutINS4_7SwizzleILi3ELi4ELi3EEENS4_18smem_ptr_flag_bitsILi16EEENSR_INS5_IJNSA_ILi8EEESF_EEENS5_IJSF_SB_EEEEEEEvNS4_8identityESY_S18_vS19_EENS_8epilogue10collective18CollectiveEpilogueINS1B_23Sm100TmaWarpSpecializedILi4ELi2ELi32ELb1ELb0EEEJSG_NS5_IJNSR_ISE_SB_EENSR_INSA_ILi32EEESB_EEEEESH_SI_SH_SI_NS1B_6fusion15FusionCallbacksIS1F_NS1K_17LinearCombinationISH_fSH_fLNS_15FloatRoundStyleE2EEESG_S1J_JEEENS4_5SM1004TMEM4LOAD26SM100_TMEM_LOAD_32dp32b32xESY_NSZ_INS10_ILi2ELi4ELi3EEES13_NSR_INS5_IJS14_S1H_EEENS5_IJS1H_SB_EEEEEEENS4_39AutoVectorizingCopyWithAssumedAlignmentILi128EEENS4_14SM90_TMA_STOREES1Y_S20_S20_EEEvvEEEEvNT_6ParamsE) ;  /* 0xffffff6402447950 */ /* 0x000fea0003c3ffff */
.L_x_181:
[----:B------:R-:W-:-:S00]  /*9af0*/  BRA `(.L_x_181) ;  /* 0xfffffffc00fc7947 */ /* 0x000fc0000383ffff */
[----:B------:R-:W-:-:S00]  /*9b00*/  NOP ;  /* 0x0000000000007918 */ /* 0x000fc00000000000 */
[----:B------:R-:W-:-:S00]  /*9b10*/  NOP ;  /* 0x0000000000007918 */ /* 0x000fc00000000000 */
[----:B------:R-:W-:-:S00]  /*9b20*/  NOP ;  /* 0x0000000000007918 */ /* 0x000fc00000000000 */
[----:B------:R-:W-:-:S00]  /*9b30*/  NOP ;  /* 0x0000000000007918 */ /* 0x000fc00000000000 */
[----:B------:R-:W-:-:S00]  /*9b40*/  NOP ;  /* 0x0000000000007918 */ /* 0x000fc00000000000 */
[----:B------:R-:W-:-:S00]  /*9b50*/  NOP ;  /* 0x0000000000007918 */ /* 0x000fc00000000000 */
[----:B------:R-:W-:-:S00]  /*9b60*/  NOP ;  /* 0x0000000000007918 */ /* 0x000fc00000000000 */
[----:B------:R-:W-:-:S00]  /*9b70*/  NOP ;  /* 0x0000000000007918 */ /* 0x000fc00000000000 */
.L_x_182:


//--------------------- .nv.global.init           --------------------------
	.section	.nv.global.init,"aw",@progbits
.nv.global.init:
	.type		$str$27,@object
	.size		$str$27,($str$28 - $str$27)
$str$27:
        /*0000*/ 	.byte	0x28, 0x61, 0x64, 0x64, 0x72, 0x65, 0x73, 0x73, 0x20, 0x26, 0x20, 0x6d, 0x61, 0x73, 0x6b, 0x29
        /*0010*/ 	.byte	0x20, 0x3d, 0x3d, 0x20, 0x30, 0x00
	.type		$str$28,@object
	.size		$str$28,($str$26 - $str$28)
$str$28:
        /*0016*/ 	.byte	0x2f, 0x74, 0x6d, 0x70, 0x2f, 0x63, 0x75, 0x74, 0x6c, 0x61, 0x73, 0x73, 0x5f, 0x73, 0x77, 0x65
        /*0026*/ 	.byte	0x65, 0x70, 0x5f, 0x73, 0x72, 0x63, 0x2f, 0x69, 0x6e, 0x63, 0x6c, 0x75, 0x64, 0x65, 0x2f, 0x63
        /*0036*/ 	.byte	0x75, 0x74, 0x65, 0x2f, 0x70, 0x6f, 0x69, 0x6e, 0x74, 0x65, 0x72, 0x5f, 0x66, 0x6c, 0x61, 0x67
        /*0046*/ 	.byte	0x67, 0x65, 0x64, 0x2e, 0x68, 0x70, 0x70, 0x00
	.type		$str$26,@object
	.size		$str$26,($str$25 - $str$26)
$str$26:
        /*004e*/ 	.byte	0x2f, 0x74, 0x6d, 0x70, 0x2f, 0x63, 0x75, 0x74, 0x6c, 0x61, 0x73, 0x73, 0x5f, 0x73, 0x77, 0x65
        /*005e*/ 	.byte	0x65, 0x70, 0x5f, 0x73, 0x72, 0x63, 0x2f, 0x69, 0x6e, 0x63, 0x6c, 0x75, 0x64, 0x65, 0x2f, 0x63
        /*006e*/ 	.byte	0x75, 0x74, 0x65, 0x2f, 0x61, 0x74, 0x6f, 0x6d, 0x2f, 0x63, 0x6f, 0x70, 0x79, 0x5f, 0x74, 0x72
        /*007e*/ 	.byte	0x61, 0x69, 0x74, 0x73, 0x5f, 0x73, 0x6d, 0x31, 0x30, 0x30, 0x2e, 0x68, 0x70, 0x70, 0x00
	.type		$str$25,@object
	.size		$str$25,(__unnamed_1 - $str$25)
$str$25:
        /*008d*/ 	.byte	0x28, 0x28, 0x75, 0x69, 0x6e, 0x74, 0x33, 0x32, 0x5f, 0x74, 0x28, 0x74, 0x68, 0x72, 0x65, 0x61
        /*009d*/ 	.byte	0x64, 0x49, 0x64, 0x78, 0x2e, 0x78, 0x29, 0x20, 0x2f, 0x20, 0x33, 0x32, 0x29, 0x20, 0x25, 0x20
        /*00ad*/ 	.byte	0x34, 0x29, 0x20, 0x3d, 0x3d, 0x20, 0x28, 0x28, 0x28, 0x74, 0x6d, 0x65, 0x6d, 0x5f, 0x61, 0x64
        /*00bd*/ 	.byte	0x64, 0x72, 0x20, 0x3e, 0x3e, 0x20, 0x31, 0x36, 0x29, 0x20, 0x2f, 0x20, 0x33, 0x32, 0x29, 0x20
        /*00cd*/ 	.byte	0x25, 0x20, 0x34, 0x29, 0x00
	.type		__unnamed_1,@object
	.size		__unnamed_1,(__unnamed_2 - __unnamed_1)
__unnamed_1:
        /*00d2*/ 	.byte	0x61, 0x75, 0x74, 0x6f, 0x20, 0x63, 0x75, 0x74, 0x65, 0x3a, 0x3a, 0x61, 0x73, 0x5f, 0x70, 0x6f
        /* <DEDUP_REMOVED lines=24> */
        /*0262*/ 	.byte	0x34, 0x30, 0x39, 0x36, 0x3e, 0x3e, 0x3e, 0x3e, 0x5d, 0x00
	.type		__unnamed_2,@object
	.size		__unnamed_2,(.L_2 - __unnamed_2)
__unnamed_2:
        /* <DEDUP_REMOVED lines=42> */
        /*050c*/ 	.byte	0x3e, 0x3e, 0x5d, 0x00
.L_2:


//--------------------- .nv.shared._ZN7cutlass13device_kernelINS_4gemm6kernel13GemmUniversalIN4cute5tupleIJiiiiEEENS1_10collective13CollectiveMmaINS1_35MainloopSm100TmaUmmaWarpSpecializedILi6ELi2ELi4ENS5_IJNS4_1CILi1EEESB_SB_EEEEENS5_IJNSA_ILi128EEESE_NSA_ILi64EEEEEENS_10bfloat16_tENS5_IJlSB_lEEESH_SI_NS4_8TiledMMAINS4_8MMA_AtomIJNS4_20SM100_MMA_F16BF16_SSISH_SH_fLi128ELi128ELNS4_4UMMA5MajorE0ELSN_0ELNSM_7ScaleInE0ELSO_0EEEEEENS4_6LayoutISC_NS5_IJNSA_ILi0EEESS_SS_EEEEENS5_IJNS4_10UnderscoreESV_SV_EEEEENS4_13SM90_TMA_LOADENS4_14ComposedLayoutINS4_7SwizzleILi3ELi4ELi3EEENS4_18smem_ptr_flag_bitsILi16EEENSR_INS5_IJNSA_ILi8EEESF_EEENS5_IJSF_SB_EEEEEEEvNS4_8identityESY_S18_vS19_EENS_8epilogue10collective18CollectiveEpilogueINS1B_23Sm100TmaWarpSpecializedILi4ELi2ELi32ELb1ELb0EEEJSG_NS5_IJNSR_ISE_SB_EENSR_INSA_ILi32EEESB_EEEEESH_SI_SH_SI_NS1B_6fusion15FusionCallbacksIS1F_NS1K_17LinearCombinationISH_fSH_fLNS_15FloatRoundStyleE2EEESG_S1J_JEEENS4_5SM1004TMEM4LOAD26SM100_TMEM_LOAD_32dp32b32xESY_NSZ_INS10_ILi2ELi4ELi3EEES13_NSR_INS5_IJS14_S1H_EEENS5_IJS1H_SB_EEEEEEENS4_39AutoVectorizingCopyWithAssumedAlignmentILi128EEENS4_14SM90_TMA_STOREES1Y_S20_S20_EEEvvEEEEvNT_6ParamsE --------------------------
	.section	.nv.shared._ZN7cutlass13device_kernelINS_4gemm6kernel13GemmUniversalIN4cute5tupleIJiiiiEEENS1_10collective13CollectiveMmaINS1_35MainloopSm100TmaUmmaWarpSpecializedILi6ELi2ELi4ENS5_IJNS4_1CILi1EEESB_SB_EEEEENS5_IJNSA_ILi128EEESE_NSA_ILi64EEEEEENS_10bfloat16_tENS5_IJlSB_lEEESH_SI_NS4_8TiledMMAINS4_8MMA_AtomIJNS4_20SM100_MMA_F16BF16_SSISH_SH_fLi128ELi128ELNS4_4UMMA5MajorE0ELSN_0ELNSM_7ScaleInE0ELSO_0EEEEEENS4_6LayoutISC_NS5_IJNSA_ILi0EEESS_SS_EEEEENS5_IJNS4_10UnderscoreESV_SV_EEEEENS4_13SM90_TMA_LOADENS4_14ComposedLayoutINS4_7SwizzleILi3ELi4ELi3EEENS4_18smem_ptr_flag_bitsILi16EEENSR_INS5_IJNSA_ILi8EEESF_EEENS5_IJSF_SB_EEEEEEEvNS4_8identityESY_S18_vS19_EENS_8epilogue10collective18CollectiveEpilogueINS1B_23Sm100TmaWarpSpecializedILi4ELi2ELi32ELb1ELb0EEEJSG_NS5_IJNSR_ISE_SB_EENSR_INSA_ILi32EEESB_EEEEESH_SI_SH_SI_NS1B_6fusion15FusionCallbacksIS1F_NS1K_17LinearCombinationISH_fSH_fLNS_15FloatRoundStyleE2EEESG_S1J_JEEENS4_5SM1004TMEM4LOAD26SM100_TMEM_LOAD_32dp32b32xESY_NSZ_INS10_ILi2ELi4ELi3EEES13_NSR_INS5_IJS14_S1H_EEENS5_IJS1H_SB_EEEEEEENS4_39AutoVectorizingCopyWithAssumedAlignmentILi128EEENS4_14SM90_TMA_STOREES1Y_S20_S20_EEEvvEEEEvNT_6ParamsE,"aw",@nobits
	.sectionflags	@""
	.align	16
	.zero		1024


//--------------------- .nv.shared.reserved.0     --------------------------
	.section	.nv.shared.reserved.0,"aw",@nobits
	.weak		__nv_reservedSMEM_offset_0_alias
	.size		__nv_reservedSMEM_offset_0_alias, 0, 64
	.other		__nv_reservedSMEM_offset_0_alias,@"STO_CUDA_RESERVED_SHARED STV_DEFAULT"
__nv_reservedSMEM_offset_0_alias:
	.zero		0
.nv.shared.reserved.0:
	.zero		64
	.weak		__nv_reservedSMEM_tcgen05_partition
	.type		__nv_reservedSMEM_tcgen05_partition,@object
	.size		__nv_reservedSMEM_tcgen05_partition,(.L_0 - __nv_reservedSMEM_tcgen05_partition)
__nv_reservedSMEM_tcgen05_partition:
	.zero		32
.L_0:


//--------------------- .nv.global                --------------------------
	.section	.nv.global,"aw",@nobits
.nv.global:
	.type		_ZN39_INTERNAL_e0334cb9_4_k_cu_2b0d700c_72054cute1_E,@object
	.size		_ZN39_INTERNAL_e0334cb9_4_k_cu_2b0d700c_72054cute1_E,(_ZN39_INTERNAL_e0334cb9_4_k_cu_2b0d700c_72054cuda3std3__45__cpo6cbeginE - _ZN39_INTERNAL_e0334cb9_4_k_cu_2b0d700c_72054cute1_E)
_ZN39_INTERNAL_e0334cb9_4_k_cu_2b0d700c_72054cute1_E:
	.zero		1
	.type		_ZN39_INTERNAL_e0334cb9_4_k_cu_2b0d700c_72054cuda3std3__45__cpo6cbeginE,@object
	.size		_ZN39_INTERNAL_e0334cb9_4_k_cu_2b0d700c_72054cuda3std3__45__cpo6cbeginE,(_ZN39_INTERNAL_e0334cb9_4_k_cu_2b0d700c_72054cuda3std3__48in_placeE - _ZN39_INTERNAL_e0334cb9_4_k_cu_2b0d700c_72054cuda3std3__45__cpo6cbeginE)
_ZN39_INTERNAL_e0334cb9_4_k_cu_2b0d700c_72054cuda3std3__45__cpo6cbeginE:
	.zero		1
	.type		_ZN39_INTERNAL_e0334cb9_4_k_cu_2b0d700c_72054cuda3std3__48in_placeE,@object
	.size		_ZN39_INTERNAL_e0334cb9_4_k_cu_2b0d700c_72054cuda3std3__48in_placeE,(_ZN39_INTERNAL_e0334cb9_4_k_cu_2b0d700c_72054cuda3std6ranges3__45__cpo9iter_moveE - _ZN39_INTERNAL_e0334cb9_4_k_cu_2b0d700c_72054cuda3std3__48in_placeE)
_ZN39_INTERNAL_e0334cb9_4_k_cu_2b0d700c_72054cuda3std3__48in_placeE:
	.zero		1
	.type		_ZN39_INTERNAL_e0334cb9_4_k_cu_2b0d700c_72054cuda3std6ranges3__45__cpo9iter_moveE,@object
	.size		_ZN39_INTERNAL_e0334cb9_4_k_cu_2b0d700c_72054cuda3std6ranges3__45__cpo9iter_moveE,(_ZN39_INTERNAL_e0334cb9_4_k_cu_2b0d700c_72054cuda3std3__45__cpo5beginE - _ZN39_INTERNAL_e0334cb9_4_k_cu_2b0d700c_72054cuda3std6ranges3__45__cpo9iter_moveE)
_ZN39_INTERNAL_e0334cb9_4_k_cu_2b0d700c_72054cuda3std6ranges3__45__cpo9iter_moveE:
	.zero		1
	.type		_ZN39_INTERNAL_e0334cb9_4_k_cu_2b0d700c_72054cuda3std3__45__cpo5beginE,@object
	.size		_ZN39_INTERNAL_e0334cb9_4_k_cu_2b0d700c_72054cuda3std3__45__cpo5beginE,(_ZN39_INTERNAL_e0334cb9_4_k_cu_2b0d700c_72054cuda3std3__441_GLOBAL__N__e0334cb9_4_k_cu_2b0d700c_72056ignoreE - _ZN39_INTERNAL_e0334cb9_4_k_cu_2b0d700c_72054cuda3std3__45__cpo5beginE)
_ZN39_INTERNAL_e0334cb9_4_k_cu_2b0d700c_72054cuda3std3__45__cpo5beginE:
	.zero		1
	.type		_ZN39_INTERNAL_e0334cb9_4_k_cu_2b0d700c_72054cuda3std3__441_GLOBAL__N__e0334cb9_4_k_cu_2b0d700c_72056ignoreE,@object
	.size		_ZN39_INTERNAL_e0334cb9_4_k_cu_2b0d700c_72054cuda3std3__441_GLOBAL__N__e0334cb9_4_k_cu_2b0d700c_72056ignoreE,(_ZN39_INTERNAL_e0334cb9_4_k_cu_2b0d700c_72054cute7productE - _ZN39_INTERNAL_e0334cb9_4_k_cu_2b0d700c_72054cuda3std3__441_GLOBAL__N__e0334cb9_4_k_cu_2b0d700c_72056ignoreE)
_ZN39_INTERNAL_e0334cb9_4_k_cu_2b0d700c_72054cuda3std3__441_GLOBAL__N__e0334cb9_4_k_cu_2b0d700c_72056ignoreE:
	.zero		1
	.type		_ZN39_INTERNAL_e0334cb9_4_k_cu_2b0d700c_72054cute7productE,@object
	.size		_ZN39_INTERNAL_e0334cb9_4_k_cu_2b0d700c_72054cute7productE,(_ZN39_INTERNAL_e0334cb9_4_k_cu_2b0d700c_72054cuda3std3__45__cpo3endE - _ZN39_INTERNAL_e0334cb9_4_k_cu_2b0d700c_72054cute7productE)
_ZN39_INTERNAL_e0334cb9_4_k_cu_2b0d700c_72054cute7productE:
	.zero		1
	.type		_ZN39_INTERNAL_e0334cb9_4_k_cu_2b0d700c_72054cuda3std3__45__cpo3endE,@object
	.size		_ZN39_INTERNAL_e0334cb9_4_k_cu_2b0d700c_72054cuda3std3__45__cpo3endE,(_ZN39_INTERNAL_e0334cb9_4_k_cu_2b0d700c_72054cuda3std3__419piecewise_constructE - _ZN39_INTERNAL_e0334cb9_4_k_cu_2b0d700c_72054cuda3std3__45__cpo3endE)
_ZN39_INTERNAL_e0334cb9_4_k_cu_2b0d700c_72054cuda3std3__45__cpo3endE:
	.zero		1
	.type		_ZN39_INTERNAL_e0334cb9_4_k_cu_2b0d700c_72054cuda3std3__419piecewise_constructE,@object
	.size		_ZN39_INTERNAL_e0334cb9_4_k_cu_2b0d700c_72054cuda3std3__419piecewise_constructE,(_ZN39_INTERNAL_e0334cb9_4_k_cu_2b0d700c_72054cuda3std3__45__cpo4cendE - _ZN39_INTERNAL_e0334cb9_4_k_cu_2b0d700c_72054cuda3std3__419piecewise_constructE)
_ZN39_INTERNAL_e0334cb9_4_k_cu_2b0d700c_72054cuda3std3__419piecewise_constructE:
	.zero		1
	.type		_ZN39_INTERNAL_e0334cb9_4_k_cu_2b0d700c_72054cuda3std3__45__cpo4cendE,@object
	.size		_ZN39_INTERNAL_e0334cb9_4_k_cu_2b0d700c_72054cuda3std3__45__cpo4cendE,(_ZN39_INTERNAL_e0334cb9_4_k_cu_2b0d700c_72054cuda3std6ranges3__45__cpo4swapE - _ZN39_INTERNAL_e0334cb9_4_k_cu_2b0d700c_72054cuda3std3__45__cpo4cendE)
_ZN39_INTERNAL_e0334cb9_4_k_cu_2b0d700c_72054cuda3std3__45__cpo4cendE:
	.zero		1
	.type		_ZN39_INTERNAL_e0334cb9_4_k_cu_2b0d700c_72054cuda3std6ranges3__45__cpo4swapE,@object
	.size		_ZN39_INTERNAL_e0334cb9_4_k_cu_2b0d700c_72054cuda3std6ranges3__45__cpo4swapE,(.L_10 - _ZN39_INTERNAL_e0334cb9_4_k_cu_2b0d700c_72054cuda3std6ranges3__45__cpo4swapE)
_ZN39_INTERNAL_e0334cb9_4_k_cu_2b0d700c_72054cuda3std6ranges3__45__cpo4swapE:
	.zero		1
.L_10:


//--------------------- .nv.constant0._ZN7cutlass13device_kernelINS_4gemm6kernel13GemmUniversalIN4cute5tupleIJiiiiEEENS1_10collective13CollectiveMmaINS1_35MainloopSm100TmaUmmaWarpSpecializedILi6ELi2ELi4ENS5_IJNS4_1CILi1EEESB_SB_EEEEENS5_IJNSA_ILi128EEESE_NSA_ILi64EEEEEENS_10bfloat16_tENS5_IJlSB_lEEESH_SI_NS4_8TiledMMAINS4_8MMA_AtomIJNS4_20SM100_MMA_F16BF16_SSISH_SH_fLi128ELi128ELNS4_4UMMA5MajorE0ELSN_0ELNSM_7ScaleInE0ELSO_0EEEEEENS4_6LayoutISC_NS5_IJNSA_ILi0EEESS_SS_EEEEENS5_IJNS4_10UnderscoreESV_SV_EEEEENS4_13SM90_TMA_LOADENS4_14ComposedLayoutINS4_7SwizzleILi3ELi4ELi3EEENS4_18smem_ptr_flag_bitsILi16EEENSR_INS5_IJNSA_ILi8EEESF_EEENS5_IJSF_SB_EEEEEEEvNS4_8identityESY_S18_vS19_EENS_8epilogue10collective18CollectiveEpilogueINS1B_23Sm100TmaWarpSpecializedILi4ELi2ELi32ELb1ELb0EEEJSG_NS5_IJNSR_ISE_SB_EENSR_INSA_ILi32EEESB_EEEEESH_SI_SH_SI_NS1B_6fusion15FusionCallbacksIS1F_NS1K_17LinearCombinationISH_fSH_fLNS_15FloatRoundStyleE2EEESG_S1J_JEEENS4_5SM1004TMEM4LOAD26SM100_TMEM_LOAD_32dp32b32xESY_NSZ_INS10_ILi2ELi4ELi3EEES13_NSR_INS5_IJS14_S1H_EEENS5_IJS1H_SB_EEEEEEENS4_39AutoVectorizingCopyWithAssumedAlignmentILi128EEENS4_14SM90_TMA_STOREES1Y_S20_S20_EEEvvEEEEvNT_6ParamsE --------------------------
	.section	.nv.constant0._ZN7cutlass13device_kernelINS_4gemm6kernel13GemmUniversalIN4cute5tupleIJiiiiEEENS1_10collective13CollectiveMmaINS1_35MainloopSm100TmaUmmaWarpSpecializedILi6ELi2ELi4ENS5_IJNS4_1CILi1EEESB_SB_EEEEENS5_IJNSA_ILi128EEESE_NSA_ILi64EEEEEENS_10bfloat16_tENS5_IJlSB_lEEESH_SI_NS4_8TiledMMAINS4_8MMA_AtomIJNS4_20SM100_MMA_F16BF16_SSISH_SH_fLi128ELi128ELNS4_4UMMA5MajorE0ELSN_0ELNSM_7ScaleInE0ELSO_0EEEEEENS4_6LayoutISC_NS5_IJNSA_ILi0EEESS_SS_EEEEENS5_IJNS4_10UnderscoreESV_SV_EEEEENS4_13SM90_TMA_LOADENS4_14ComposedLayoutINS4_7SwizzleILi3ELi4ELi3EEENS4_18smem_ptr_flag_bitsILi16EEENSR_INS5_IJNSA_ILi8EEESF_EEENS5_IJSF_SB_EEEEEEEvNS4_8identityESY_S18_vS19_EENS_8epilogue10collective18CollectiveEpilogueINS1B_23Sm100TmaWarpSpecializedILi4ELi2ELi32ELb1ELb0EEEJSG_NS5_IJNSR_ISE_SB_EENSR_INSA_ILi32EEESB_EEEEESH_SI_SH_SI_NS1B_6fusion15FusionCallbacksIS1F_NS1K_17LinearCombinationISH_fSH_fLNS_15FloatRoundStyleE2EEESG_S1J_JEEENS4_5SM1004TMEM4LOAD26SM100_TMEM_LOAD_32dp32b32xESY_NSZ_INS10_ILi2ELi4ELi3EEES13_NSR_INS5_IJS14_S1H_EEENS5_IJS1H_SB_EEEEEEENS4_39AutoVectorizingCopyWithAssumedAlignmentILi128EEENS4_14SM90_TMA_STOREES1Y_S20_S20_EEEvvEEEEvNT_6ParamsE,"a",@progbits
	.sectionflags	@""
	.align	4
.nv.constant0._ZN7cutlass13device_kernelINS_4gemm6kernel13GemmUniversalIN4cute5tupleIJiiiiEEENS1_10collective13CollectiveMmaINS1_35MainloopSm100TmaUmmaWarpSpecializedILi6ELi2ELi4ENS5_IJNS4_1CILi1EEESB_SB_EEEEENS5_IJNSA_ILi128EEESE_NSA_ILi64EEEEEENS_10bfloat16_tENS5_IJlSB_lEEESH_SI_NS4_8TiledMMAINS4_8MMA_AtomIJNS4_20SM100_MMA_F16BF16_SSISH_SH_fLi128ELi128ELNS4_4UMMA5MajorE0ELSN_0ELNSM_7ScaleInE0ELSO_0EEEEEENS4_6LayoutISC_NS5_IJNSA_ILi0EEESS_SS_EEEEENS5_IJNS4_10UnderscoreESV_SV_EEEEENS4_13SM90_TMA_LOADENS4_14ComposedLayoutINS4_7SwizzleILi3ELi4ELi3EEENS4_18smem_ptr_flag_bitsILi16EEENSR_INS5_IJNSA_ILi8EEESF_EEENS5_IJSF_SB_EEEEEEEvNS4_8identityESY_S18_vS19_EENS_8epilogue10collective18CollectiveEpilogueINS1B_23Sm100TmaWarpSpecializedILi4ELi2ELi32ELb1ELb0EEEJSG_NS5_IJNSR_ISE_SB_EENSR_INSA_ILi32EEESB_EEEEESH_SI_SH_SI_NS1B_6fusion15FusionCallbacksIS1F_NS1K_17LinearCombinationISH_fSH_fLNS_15FloatRoundStyleE2EEESG_S1J_JEEENS4_5SM1004TMEM4LOAD26SM100_TMEM_LOAD_32dp32b32xESY_NSZ_INS10_ILi2ELi4ELi3EEES13_NSR_INS5_IJS14_S1H_EEENS5_IJS1H_SB_EEEEEEENS4_39AutoVectorizingCopyWithAssumedAlignmentILi128EEENS4_14SM90_TMA_STOREES1Y_S20_S20_EEEvvEEEEvNT_6ParamsE:
	.zero		2944


//--------------------- SYMBOLS --------------------------

	.type		.nv.reservedSmem.offset0,@object
	.size		.nv.reservedSmem.offset0,0x4
	.type		.nv.reservedSmem.cap,@object
	.size		.nv.reservedSmem.cap,0x4
	.type		__assertfail,@function
